def gluon_wgmma(
    a_ptr,
    b_ptr,
    c_ptr,
    M,
    N,
    K,
    stride_am,
    stride_bk,
    stride_cm,
    BLOCK_M: gl.constexpr,
    BLOCK_N: gl.constexpr,
    BLOCK_K: gl.constexpr,
    DTYPE: gl.constexpr,
    A_LAYOUT: gl.constexpr,
    B_LAYOUT: gl.constexpr,
    C_LAYOUT: gl.constexpr,
    B_SHAPE: gl.constexpr,
    TRANS_B: gl.constexpr,
    NUM_BUFFERS: gl.constexpr,
    NUM_WARPS: gl.constexpr,
):
    a_desc = tma.make_tensor_descriptor(
        a_ptr, [M, K], [stride_am, 1], [BLOCK_M, BLOCK_K], A_LAYOUT
    )
    b_desc = tma.make_tensor_descriptor(
        b_ptr,
        [N, K] if TRANS_B else [K, N],
        [stride_bk, 1],
        B_SHAPE,
        B_LAYOUT,
    )
    c_desc = tma.make_tensor_descriptor(
        c_ptr, [M, N], [stride_cm, 1], [BLOCK_M, BLOCK_N], C_LAYOUT
    )

    a_bufs = gl.allocate_shared_memory(
        DTYPE, [NUM_BUFFERS, BLOCK_M, BLOCK_K], A_LAYOUT
    )
    b_bufs = gl.allocate_shared_memory(DTYPE, [NUM_BUFFERS] + B_SHAPE, B_LAYOUT)

    pid_m = gl.program_id(0)
    pid_n = gl.program_id(1)
    off_m = pid_m * BLOCK_M
    off_n = pid_n * BLOCK_N

    mma_layout: gl.constexpr = pick_wgmma_layout(DTYPE, BLOCK_M, BLOCK_N, NUM_WARPS)
    acc = warpgroup_mma_init(
        gl.zeros((BLOCK_M, BLOCK_N), dtype=gl.float32, layout=mma_layout)
    )

    bars = gl.allocate_shared_memory(
        gl.int64, [NUM_BUFFERS, 1], mbarrier.MBarrierLayout()
    )
    for i in gl.static_range(NUM_BUFFERS):
        mbarrier.init(bars.index(i), count=1)
    idx = 0
    phase = 0

    for k in range(0, K, BLOCK_K):
        a = a_bufs.index(idx)
        b = b_bufs.index(idx)
        bar = bars.index(idx)
        mbarrier.expect(bar, a_desc.block_type.nbytes + b_desc.block_type.nbytes)
        tma.async_copy_global_to_shared(a_desc, [off_m, k], bar, a)
        tma.async_copy_global_to_shared(
            b_desc, [off_n, k] if TRANS_B else [k, off_n], bar, b
        )
        mbarrier.wait(bar, phase=phase)

        if TRANS_B:
            b = b.permute((1, 0))
        acc = warpgroup_mma_wait(num_outstanding=0, deps=(acc,))
        acc = warpgroup_mma(a, b, acc, is_async=True)

        idx += 1
        if idx == NUM_BUFFERS:
            idx = 0
            phase ^= 1

    acc = warpgroup_mma_wait(num_outstanding=0, deps=(acc,))
    for i in gl.static_range(NUM_BUFFERS):
        mbarrier.invalidate(bars.index(i))

    c_smem = gl.allocate_shared_memory(DTYPE, [BLOCK_M, BLOCK_N], C_LAYOUT)
    c_smem.store(acc.to(DTYPE))
    fence_async_shared()
    tma.async_copy_shared_to_global(c_desc, [off_m, off_n], c_smem)
    tma.store_wait(pendings=0)

# config = {"BLOCK_K": 128, "BLOCK_M": 256, "BLOCK_N": 256, "arch": "sm_90", "dtype": "fp8e4m3", "num_buffers": 2, "num_warps": 4, "trans_b": 1}
# arch = sm_90


// ===== COMPILED SASS (sm_90a) =====

	.target	sm_90a

	.elftype	@"ET_EXEC"


//--------------------- .note.nv.tkinfo           --------------------------
	.section	.note.nv.tkinfo,"",@"SHT_NOTE"
	.sectionflags	@"SHF_NOTE_NV_TKINFO"
	.tkinfo
        /*0018*/ 	.word	0x00000002
        /*0030*/ 	.string	""
        /*0030*/ 	.string	"ptxas"
        /*0030*/ 	.string	"Cuda compilation tools, release 13.0, V13.0.88"
        /*0030*/ 	.string	"Build cuda_13.0.r13.0/compiler.36424714_0"
        /*0030*/ 	.string	"-v  -suppress-debug-info  -lineinfo  -arch sm_90a "



//--------------------- .note.nv.cuinfo           --------------------------
	.section	.note.nv.cuinfo,"",@"SHT_NOTE"
	.sectionflags	@"SHF_NOTE_NV_CUINFO"
        /*0018*/ 	.short	0x0002
        /*001a*/ 	.short	0x005a
        /*001c*/ 	.short	0x0082
	.zero		2


//--------------------- .nv.info                  --------------------------
	.section	.nv.info,"",@"SHT_CUDA_INFO"
	.align	4


	//----- nvinfo : EIATTR_REGCOUNT
	.align		4
        /*0000*/ 	.byte	0x04, 0x2f
        /*0002*/ 	.short	(.L_1 - .L_0)
	.align		4
.L_0:
        /*0004*/ 	.word	index@(gluon_wgmma)
        /*0008*/ 	.word	0x000000ff


	//----- nvinfo : EIATTR_FRAME_SIZE
	.align		4
.L_1:
        /*000c*/ 	.byte	0x04, 0x11
        /*000e*/ 	.short	(.L_3 - .L_2)
	.align		4
.L_2:
        /*0010*/ 	.word	index@(gluon_wgmma)
        /*0014*/ 	.word	0x00000ac8


	//----- nvinfo : EIATTR_MIN_STACK_SIZE
	.align		4
.L_3:
        /*0018*/ 	.byte	0x04, 0x12
        /*001a*/ 	.short	(.L_5 - .L_4)
	.align		4
.L_4:
        /*001c*/ 	.word	index@(gluon_wgmma)
        /*0020*/ 	.word	0x00000ac8
.L_5:


//--------------------- .nv.compat                --------------------------
	.section	.nv.compat,"",@"SHT_CUDA_COMPAT_INFO"
	.align	4
        /*0000*/ 	.byte	0x02, 0x09, 0x01, 0x00, 0x02, 0x02, 0x04, 0x00, 0x02, 0x05, 0x05, 0x00, 0x03, 0x07, 0x01, 0x01
        /*0010*/ 	.byte	0x02, 0x03, 0x03, 0x00, 0x02, 0x06, 0x01, 0x00, 0x04, 0x0b, 0x08, 0x00, 0x00, 0x00, 0x00, 0x00
        /*0020*/ 	.byte	0x00, 0x00, 0x00, 0x00


//--------------------- .nv.info.gluon_wgmma      --------------------------
	.section	.nv.info.gluon_wgmma,"",@"SHT_CUDA_INFO"
	.sectionflags	@""
	.align	4


	//----- nvinfo : EIATTR_CUDA_API_VERSION
	.align		4
        /*0000*/ 	.byte	0x04, 0x37
        /*0002*/ 	.short	(.L_7 - .L_6)
.L_6:
        /*0004*/ 	.word	0x00000082


	//----- nvinfo : EIATTR_KPARAM_INFO
	.align		4
.L_7:
        /*0008*/ 	.byte	0x04, 0x17
        /*000a*/ 	.short	(.L_9 - .L_8)
.L_8:
        /*000c*/ 	.word	0x00000000
        /*0010*/ 	.short	0x000a
        /*0012*/ 	.short	0x0048
        /*0014*/ 	.byte	0x00, 0xf4, 0x21, 0x00


	//----- nvinfo : EIATTR_KPARAM_INFO
	.align		4
.L_9:
        /*0018*/ 	.byte	0x04, 0x17
        /*001a*/ 	.short	(.L_11 - .L_10)
.L_10:
        /*001c*/ 	.word	0x00000000
        /*0020*/ 	.short	0x0009
        /*0022*/ 	.short	0x0040
        /*0024*/ 	.byte	0x00, 0xf4, 0x21, 0x00


	//----- nvinfo : EIATTR_KPARAM_INFO
	.align		4
.L_11:
        /*0028*/ 	.byte	0x04, 0x17
        /*002a*/ 	.short	(.L_13 - .L_12)
.L_12:
        /*002c*/ 	.word	0x00000000
        /*0030*/ 	.short	0x0008
        /*0032*/ 	.short	0x0038
        /*0034*/ 	.byte	0x00, 0xf0, 0x21, 0x00


	//----- nvinfo : EIATTR_KPARAM_INFO
	.align		4
.L_13:
        /*0038*/ 	.byte	0x04, 0x17
        /*003a*/ 	.short	(.L_15 - .L_14)
.L_14:
        /*003c*/ 	.word	0x00000000
        /*0040*/ 	.short	0x0007
        /*0042*/ 	.short	0x0030
        /*0044*/ 	.byte	0x00, 0xf0, 0x21, 0x00


	//----- nvinfo : EIATTR_KPARAM_INFO
	.align		4
.L_15:
        /*0048*/ 	.byte	0x04, 0x17
        /*004a*/ 	.short	(.L_17 - .L_16)
.L_16:
        /*004c*/ 	.word	0x00000000
        /*0050*/ 	.short	0x0006
        /*0052*/ 	.short	0x0028
        /*0054*/ 	.byte	0x00, 0xf0, 0x21, 0x00


	//----- nvinfo : EIATTR_KPARAM_INFO
	.align		4
.L_17:
        /*0058*/ 	.byte	0x04, 0x17
        /*005a*/ 	.short	(.L_19 - .L_18)
.L_18:
        /*005c*/ 	.word	0x00000000
        /*0060*/ 	.short	0x0005
        /*0062*/ 	.short	0x0020
        /*0064*/ 	.byte	0x00, 0xf0, 0x11, 0x00


	//----- nvinfo : EIATTR_KPARAM_INFO
	.align		4
.L_19:
        /*0068*/ 	.byte	0x04, 0x17
        /*006a*/ 	.short	(.L_21 - .L_20)
.L_20:
        /*006c*/ 	.word	0x00000000
        /*0070*/ 	.short	0x0004
        /*0072*/ 	.short	0x001c
        /*0074*/ 	.byte	0x00, 0xf0, 0x11, 0x00


	//----- nvinfo : EIATTR_KPARAM_INFO
	.align		4
.L_21:
        /*0078*/ 	.byte	0x04, 0x17
        /*007a*/ 	.short	(.L_23 - .L_22)
.L_22:
        /*007c*/ 	.word	0x00000000
        /*0080*/ 	.short	0x0003
        /*0082*/ 	.short	0x0018
        /*0084*/ 	.byte	0x00, 0xf0, 0x11, 0x00


	//----- nvinfo : EIATTR_KPARAM_INFO
	.align		4
.L_23:
        /*0088*/ 	.byte	0x04, 0x17
        /*008a*/ 	.short	(.L_25 - .L_24)
.L_24:
        /*008c*/ 	.word	0x00000000
        /*0090*/ 	.short	0x0002
        /*0092*/ 	.short	0x0010
        /*0094*/ 	.byte	0x00, 0xf4, 0x21, 0x00


	//----- nvinfo : EIATTR_KPARAM_INFO
	.align		4
.L_25:
        /*0098*/ 	.byte	0x04, 0x17
        /*009a*/ 	.short	(.L_27 - .L_26)
.L_26:
        /*009c*/ 	.word	0x00000000
        /*00a0*/ 	.short	0x0001
        /*00a2*/ 	.short	0x0008
        /*00a4*/ 	.byte	0x00, 0xf4, 0x21, 0x00


	//----- nvinfo : EIATTR_KPARAM_INFO
	.align		4
.L_27:
        /*00a8*/ 	.byte	0x04, 0x17
        /*00aa*/ 	.short	(.L_29 - .L_28)
.L_28:
        /*00ac*/ 	.word	0x00000000
        /*00b0*/ 	.short	0x0000
        /*00b2*/ 	.short	0x0000
        /*00b4*/ 	.byte	0x00, 0xf4, 0x21, 0x00


	//----- nvinfo : EIATTR_SPARSE_MMA_MASK
	.align		4
.L_29:
        /*00b8*/ 	.byte	0x03, 0x50
        /*00ba*/ 	.short	0x0000


	//----- nvinfo : EIATTR_MAXREG_COUNT
	.align		4
        /*00bc*/ 	.byte	0x03, 0x1b
        /*00be*/ 	.short	0x00ff


	//----- nvinfo : EIATTR_NUM_BARRIERS
	.align		4
        /*00c0*/ 	.byte	0x02, 0x4c
        /*00c2*/ 	.byte	0x01
	.zero		1


	//----- nvinfo : EIATTR_ANNOTATIONS
	.align		4
        /*00c4*/ 	.byte	0x04, 0x55
        /*00c6*/ 	.short	(.L_31 - .L_30)


	//   ....[0]....
.L_30:
        /*00c8*/ 	.word	0x00000001
        /*00cc*/ 	.byte	0xa0, 0x10, 0x00, 0x00, 0x01, 0x00, 0x00, 0x00, 0xe0, 0x10, 0x00, 0x00, 0x01, 0x00, 0x00, 0x00
        /* <DEDUP_REMOVED lines=1040> */
        /*41dc*/ 	.byte	0x50, 0xc4, 0x00, 0x00, 0x01, 0x00, 0x00, 0x00, 0x60, 0xc4, 0x00, 0x00


	//----- nvinfo : EIATTR_MERCURY_ISA_VERSION
	.align		4
.L_31:
        /*41e8*/ 	.byte	0x03, 0x5f
        /*41ea*/ 	.short	0x0101


	//----- nvinfo : EIATTR_INT_WARP_WIDE_INSTR_OFFSETS
	.align		4
        /*41ec*/ 	.byte	0x04, 0x31
        /*41ee*/ 	.short	(.L_33 - .L_32)


	//   ....[0]....
.L_32:
        /*41f0*/ 	.word	0x00002d00


	//   ....[1]....
        /*41f4*/ 	.word	0x00002d20


	//   ....[2]....
        /*41f8*/ 	.word	0x00002dd0


	//   ....[3]....
        /*41fc*/ 	.word	0x00004c50


	//   ....[4]....
        /*4200*/ 	.word	0x00004c60


	//   ....[5]....
        /*4204*/ 	.word	0x00004c70


	//   ....[6]....
        /*4208*/ 	.word	0x00004c80


	//   ....[7]....
        /*420c*/ 	.word	0x0000c9b0


	//   ....[8]....
        /*4210*/ 	.word	0x0000c9c0


	//----- nvinfo : EIATTR_COOP_GROUP_MASK_REGIDS
	.align		4
.L_33:
        /*4214*/ 	.byte	0x04, 0x29
        /*4216*/ 	.short	(.L_35 - .L_34)


	//   ....[0]....
.L_34:
        /*4218*/ 	.word	0xffffffff


	//   ....[1]....
        /*421c*/ 	.word	0xffffffff


	//   ....[2]....
        /*4220*/ 	.word	0xffffffff


	//----- nvinfo : EIATTR_COOP_GROUP_INSTR_OFFSETS
	.align		4
.L_35:
        /*4224*/ 	.byte	0x04, 0x28
        /*4226*/ 	.short	(.L_37 - .L_36)


	//   ....[0]....
.L_36:
        /*4228*/ 	.word	0x00000160


	//   ....[1]....
        /*422c*/ 	.word	0x000006f0


	//   ....[2]....
        /*4230*/ 	.word	0x00000cc0


	//----- nvinfo : EIATTR_MBARRIER_INSTR_OFFSETS
	.align		4
.L_37:
        /*4234*/ 	.byte	0x04, 0x39
        /*4236*/ 	.short	(.L_39 - .L_38)


	//   ....[0]....
.L_38:
        /*4238*/ 	.word	0x00002e70
        /*423c*/ 	.word	0x000000ff
        /*4240*/ 	.word	0x00020000
        /*4244*/ 	.short	0x0100
        /*4246*/ 	.byte	0x2a
	.zero		1


	//   ....[1]....
        /*4248*/ 	.word	0x00002ee0
        /*424c*/ 	.word	0x000000ff
        /*4250*/ 	.word	0x00020008
        /*4254*/ 	.short	0x0100
        /*4256*/ 	.byte	0x2a
	.zero		1


	//   ....[2]....
        /*4258*/ 	.word	0x00004d60
        /*425c*/ 	.word	0x000000ff
        /*4260*/ 	.word	0x00020000
        /*4264*/ 	.short	0x010a
        /*4266*/ 	.byte	0x18
	.zero		1


	//   ....[3]....
        /*4268*/ 	.word	0x00008520
        /*426c*/ 	.word	0x000000ff
        /*4270*/ 	.word	0x00020000
        /*4274*/ 	.short	0x0108
        /*4276*/ 	.byte	0x2a
	.zero		1


	//   ....[4]....
        /*4278*/ 	.word	0x00008720
        /*427c*/ 	.word	0x000000ff
        /*4280*/ 	.word	0x00020008
        /*4284*/ 	.short	0x0108
        /*4286*/ 	.byte	0x2a
	.zero		1


	//   ....[5]....
        /*4288*/ 	.word	0x0000ca50
        /*428c*/ 	.word	0x000000ff
        /*4290*/ 	.word	0x00020000
        /*4294*/ 	.short	0x010a
        /*4296*/ 	.byte	0x18
	.zero		1


	//----- nvinfo : EIATTR_NUM_MBARRIERS
	.align		4
.L_39:
        /*4298*/ 	.byte	0x03, 0x38
        /*429a*/ 	.short	0x0002


	//----- nvinfo : EIATTR_EXIT_INSTR_OFFSETS
	.align		4
        /*429c*/ 	.byte	0x04, 0x1c
        /*429e*/ 	.short	(.L_41 - .L_40)


	//   ....[0]....
.L_40:
        /*42a0*/ 	.word	0x0000ca40


	//----- nvinfo : EIATTR_REQNTID
	.align		4
.L_41:
        /*42a4*/ 	.byte	0x04, 0x10
        /*42a6*/ 	.short	(.L_43 - .L_42)
.L_42:
        /*42a8*/ 	.word	0x00000080
        /*42ac*/ 	.word	0x00000001
        /*42b0*/ 	.word	0x00000001


	//----- nvinfo : EIATTR_CRS_STACK_SIZE
	.align		4
.L_43:
        /*42b4*/ 	.byte	0x04, 0x1e
        /*42b6*/ 	.short	(.L_45 - .L_44)
.L_44:
        /*42b8*/ 	.word	0x00000000


	//----- nvinfo : EIATTR_CBANK_PARAM_SIZE
	.align		4
.L_45:
        /*42bc*/ 	.byte	0x03, 0x19
        /*42be*/ 	.short	0x0050


	//----- nvinfo : EIATTR_PARAM_CBANK
	.align		4
        /*42c0*/ 	.byte	0x04, 0x0a
        /*42c2*/ 	.short	(.L_47 - .L_46)
	.align		4
.L_46:
        /*42c4*/ 	.word	index@(.nv.constant0.gluon_wgmma)
        /*42c8*/ 	.short	0x0210
        /*42ca*/ 	.short	0x0050


	//----- nvinfo : EIATTR_SW_WAR
	.align		4
.L_47:
        /*42cc*/ 	.byte	0x04, 0x36
        /*42ce*/ 	.short	(.L_49 - .L_48)
.L_48:
        /*42d0*/ 	.word	0x00000008
.L_49:


//--------------------- .nv.callgraph             --------------------------
	.section	.nv.callgraph,"",@"SHT_CUDA_CALLGRAPH"
	.align	4
	.sectionentsize	8
	.align		4
        /*0000*/ 	.word	0x00000000
	.align		4
        /*0004*/ 	.word	0xffffffff
	.align		4
        /*0008*/ 	.word	0x00000000
	.align		4
        /*000c*/ 	.word	0xfffffffe
	.align		4
        /*0010*/ 	.word	0x00000000
	.align		4
        /*0014*/ 	.word	0xfffffffd
	.align		4
        /*0018*/ 	.word	0x00000000
	.align		4
        /*001c*/ 	.word	0xfffffffc


//--------------------- .text.gluon_wgmma         --------------------------
	.section	.text.gluon_wgmma,"ax",@progbits
	.align	128
        .global         gluon_wgmma
        .type           gluon_wgmma,@function
        .size           gluon_wgmma,(.L_x_53 - gluon_wgmma)
        .other          gluon_wgmma,@"STO_CUDA_ENTRY STV_DEFAULT"
gluon_wgmma:
.text.gluon_wgmma:
[----:B------:R-:W1:Y:S01]  /*0000*/  LDC R1, c[0x0][0x28] ;  /* 0x00000a00ff017b82 */ /* 0x000e620000000800 */
[----:B------:R-:W2:Y:S07]  /*0010*/  S2R R0, SR_TID.X ;  /* 0x0000000000007919 */ /* 0x000eae0000002100 */
[----:B------:R-:W3:Y:S01]  /*0020*/  S2UR UR6, SR_CgaCtaId ;  /* 0x00000000000679c3 */ /* 0x000ee20000008800 */
[----:B------:R-:W-:Y:S01]  /*0030*/  UMOV UR42, 0x400 ;  /* 0x00000400002a7882 */ /* 0x000fe20000000000 */
[----:B------:R-:W-:Y:S01]  /*0040*/  ULDC UR8, c[0x0][0xc] ;  /* 0x0000030000087ab9 */ /* 0x000fe20000000800 */
[----:B------:R-:W-:Y:S01]  /*0050*/  ULDC.64 UR12, c[0x0][0x250] ;  /* 0x00009400000c7ab9 */ /* 0x000fe20000000a00 */
[----:B------:R-:W-:Y:S01]  /*0060*/  UMOV UR41, URZ ;  /* 0x0000003f00297c82 */ /* 0x000fe20008000000 */
[----:B------:R-:W-:Y:S01]  /*0070*/  BSSY B0, `(.L_x_0) ;  /* 0x000001e000007945 */ /* 0x000fe20003800000 */
[----:B-1----:R-:W-:-:S02]  /*0080*/  VIADD R1, R1, 0xfffff538 ;  /* 0xfffff53801017836 */ /* 0x002fc40000000000 */
[----:B------:R-:W1:Y:S08]  /*0090*/  LDC R10, c[0x0][0x230] ;  /* 0x00008c00ff0a7b82 */ /* 0x000e700000000800 */
[----:B------:R-:W-:Y:S08]  /*00a0*/  S2UR UR4, SR_CTAID.Y ;  /* 0x00000000000479c3 */ /* 0x000ff00000002600 */
[----:B------:R-:W4:Y:S01]  /*00b0*/  S2UR UR7, SR_CTAID.Z ;  /* 0x00000000000779c3 */ /* 0x000f220000002700 */
[----:B---3--:R-:W-:-:S03]  /*00c0*/  ULEA UR42, UR6, UR42, 0x18 ;  /* 0x0000002a062a7291 */ /* 0x008fc6000f8ec03f */
[----:B------:R-:W-:Y:S01]  /*00d0*/  ULDC UR6, c[0x0][0x10] ;  /* 0x0000040000067ab9 */ /* 0x000fe20000000800 */
[----:B--2---:R-:W-:-:S03]  /*00e0*/  LOP3.LUT R0, R0, 0x7f, RZ, 0xc0, !PT ;  /* 0x0000007f00007812 */ /* 0x004fc600078ec0ff */
[----:B------:R-:W2:Y:S01]  /*00f0*/  S2UR UR5, SR_CTAID.X ;  /* 0x00000000000579c3 */ /* 0x000ea20000002500 */
[----:B-1----:R-:W-:Y:S01]  /*0100*/  VIADD R4, R10, 0xffffffff ;  /* 0xffffffff0a047836 */ /* 0x002fe20000000000 */
[C---:B------:R-:W-:Y:S02]  /*0110*/  ISETP.GE.U32.AND P0, PT, R0.reuse, 0x20, PT ;  /* 0x000000200000780c */ /* 0x040fe40003f06070 */
[C---:B------:R-:W-:Y:S02]  /*0120*/  ISETP.NE.U32.AND P2, PT, R0.reuse, RZ, PT ;  /* 0x000000ff0000720c */ /* 0x040fe40003f45070 */
[----:B------:R-:W-:Y:S02]  /*0130*/  LEA R0, R0, UR42, 0x2 ;  /* 0x0000002a00007c11 */ /* 0x000fe4000f8e10ff */
[----:B------:R-:W1:Y:S07]  /*0140*/  LDC R5, c[0x0][0x228] ;  /* 0x00008a00ff057b82 */ /* 0x000e6e0000000800 */
[----:B------:R3:W-:Y:S01]  /*0150*/  @!P0 STS [R0], RZ ;  /* 0x000000ff00008388 */ /* 0x0007e20000000800 */
[----:B------:R-:W-:-:S03]  /*0160*/  NOP ;  /* 0x0000000000007918 */ /* 0x000fc60000000000 */
[----:B------:R3:W-:Y:S01]  /*0170*/  @!P2 STS [UR42+0x20], R4 ;  /* 0x00002004ff00a988 */ /* 0x0007e2000800082a */
[----:B----4-:R-:W-:-:S04]  /*0180*/  UIMAD UR6, UR7, UR6, UR4 ;  /* 0x00000006070672a4 */ /* 0x010fc8000f8e0204 */
[----:B--2---:R-:W-:-:S04]  /*0190*/  UIMAD UR6, UR6, UR8, UR5 ;  /* 0x00000008060672a4 */ /* 0x004fc8000f8e0205 */
[----:B------:R-:W-:Y:S01]  /*01a0*/  UIMAD UR10, UR6, 0x180, URZ ;  /* 0x00000180060a78a4 */ /* 0x000fe2000f8e023f */
[----:B-1----:R-:W-:-:S03]  /*01b0*/  VIADD R5, R5, 0xffffffff ;  /* 0xffffffff05057836 */ /* 0x002fc60000000000 */
[----:B------:R-:W-:-:S04]  /*01c0*/  UIADD3 UR6, UP0, UR10, UR12, URZ ;  /* 0x0000000c0a067290 */ /* 0x000fc8000ff1e03f */
[----:B------:R-:W-:Y:S01]  /*01d0*/  ULEA.HI.X.SX32 UR7, UR10, UR13, 0x1, UP0 ;  /* 0x0000000d0a077291 */ /* 0x000fe200080f0e3f */
[----:B---3--:R-:W-:Y:S11]  /*01e0*/  @P2 BRA `(.L_x_1) ;  /* 0x0000000000182947 */ /* 0x008ff60003800000 */
[----:B------:R-:W1:Y:S01]  /*01f0*/  LDS R2, [UR42+0x8] ;  /* 0x0000082aff027984 */ /* 0x000e620008000800 */
[----:B------:R-:W2:Y:S01]  /*0200*/  LDC.64 R6, c[0x0][0x210] ;  /* 0x00008400ff067b82 */ /* 0x000ea20000000a00 */
[----:B------:R-:W-:Y:S02]  /*0210*/  IMAD.MOV.U32 R3, RZ, RZ, 0x70 ;  /* 0x00000070ff037424 */ /* 0x000fe400078e00ff */
[----:B--2---:R2:W-:Y:S03]  /*0220*/  STS.64 [UR42], R6 ;  /* 0x00000006ff007988 */ /* 0x0045e60008000a2a */
[----:B-1----:R-:W-:-:S05]  /*0230*/  LOP3.LUT R2, R2, 0x10, R3, 0xd8, !PT ;  /* 0x0000001002027812 */ /* 0x002fca00078ed803 */
[----:B------:R2:W-:Y:S02]  /*0240*/  STS [UR42+0x8], R2 ;  /* 0x00000802ff007988 */ /* 0x0005e4000800082a */
.L_x_1:
[----:B------:R-:W-:Y:S05]  /*0250*/  BSYNC B0 ;  /* 0x0000000000007941 */ /* 0x000fea0003800000 */
.L_x_0:
[----:B------:R-:W-:Y:S04]  /*0260*/  BSSY B0, `(.L_x_2) ;  /* 0x000000a000007945 */ /* 0x000fe80003800000 */
[----:B------:R-:W-:Y:S05]  /*0270*/  @P2 BRA `(.L_x_3) ;  /* 0x0000000000202947 */ /* 0x000fea0003800000 */
[----:B--2---:R-:W1:Y:S01]  /*0280*/  LDS R2, [UR42+0x34] ;  /* 0x0000342aff027984 */ /* 0x004e620008000800 */
[----:B------:R-:W-:Y:S02]  /*0290*/  IMAD.MOV.U32 R3, RZ, RZ, 0x7f000000 ;  /* 0x7f000000ff037424 */ /* 0x000fe400078e00ff */
[----:B------:R-:W-:Y:S01]  /*02a0*/  @!P2 IMAD.MOV.U32 R6, RZ, RZ, 0xff ;  /* 0x000000ffff06a424 */ /* 0x000fe200078e00ff */
[----:B------:R-:W2:Y:S02]  /*02b0*/  @!P2 LDS R7, [UR42+0x38] ;  /* 0x0000382aff07a984 */ /* 0x000ea40008000800 */
[----:B-1----:R-:W-:Y:S02]  /*02c0*/  LOP3.LUT R2, R2, 0xff000000, R3, 0xb8, !PT ;  /* 0xff00000002027812 */ /* 0x002fe400078eb803 */
[----:B--2---:R-:W-:-:S03]  /*02d0*/  @!P2 LOP3.LUT R3, R7, 0xff, R6, 0xb8, !PT ;  /* 0x000000ff0703a812 */ /* 0x004fc600078eb806 */
[----:B------:R1:W-:Y:S04]  /*02e0*/  STS [UR42+0x34], R2 ;  /* 0x00003402ff007988 */ /* 0x0003e8000800082a */
[----:B------:R1:W-:Y:S02]  /*02f0*/  @!P2 STS [UR42+0x38], R3 ;  /* 0x00003803ff00a988 */ /* 0x0003e4000800082a */
.L_x_3:
[----:B------:R-:W-:Y:S05]  /*0300*/  BSYNC B0 ;  /* 0x0000000000007941 */ /* 0x000fea0003800000 */
.L_x_2:
[----:B------:R-:W-:Y:S04]  /*0310*/  BSSY B0, `(.L_x_4) ;  /* 0x000000a000007945 */ /* 0x000fe80003800000 */
[----:B------:R-:W-:Y:S05]  /*0320*/  @P2 BRA `(.L_x_5) ;  /* 0x0000000000202947 */ /* 0x000fea0003800000 */
[----:B-12---:R-:W1:Y:S01]  /*0330*/  LDS R2, [UR42+0x1c] ;  /* 0x00001c2aff027984 */ /* 0x006e620008000800 */
[----:B------:R-:W2:Y:S03]  /*0340*/  LDC.64 R8, c[0x0][0x238] ;  /* 0x00008e00ff087b82 */ /* 0x000ea60000000a00 */
[----:B------:R3:W-:Y:S01]  /*0350*/  STS [UR42+0x24], R5 ;  /* 0x00002405ff007988 */ /* 0x0007e2000800082a */
[--C-:B--2---:R-:W-:Y:S02]  /*0360*/  SHF.R.U32.HI R7, RZ, 0x4, R9.reuse ;  /* 0x00000004ff077819 */ /* 0x104fe40000011609 */
[----:B------:R-:W-:-:S05]  /*0370*/  SHF.R.U64 R3, R8, 0x4, R9 ;  /* 0x0000000408037819 */ /* 0x000fca0000001209 */
[----:B------:R3:W-:Y:S01]  /*0380*/  STS [UR42+0xc], R3 ;  /* 0x00000c03ff007988 */ /* 0x0007e2000800082a */
[----:B-1----:R-:W-:-:S05]  /*0390*/  LOP3.LUT R2, R2, 0xf, R7, 0xb8, !PT ;  /* 0x0000000f02027812 */ /* 0x002fca00078eb807 */
[----:B------:R3:W-:Y:S02]  /*03a0*/  STS [UR42+0x1c], R2 ;  /* 0x00001c02ff007988 */ /* 0x0007e4000800082a */
.L_x_5:
[----:B------:R-:W-:Y:S05]  /*03b0*/  BSYNC B0 ;  /* 0x0000000000007941 */ /* 0x000fea0003800000 */
.L_x_4:
[----:B------:R-:W-:Y:S04]  /*03c0*/  BSSY B1, `(.L_x_6) ;  /* 0x000001d000017945 */ /* 0x000fe80003800000 */
[----:B------:R-:W-:Y:S04]  /*03d0*/  BSSY B0, `(.L_x_7) ;  /* 0x0000018000007945 */ /* 0x000fe80003800000 */
[----:B------:R-:W-:Y:S05]  /*03e0*/  @P2 BRA `(.L_x_8) ;  /* 0x00000000001c2947 */ /* 0x000fea0003800000 */
[----:B-123--:R-:W1:Y:S02]  /*03f0*/  LDS R2, [UR42+0x34] ;  /* 0x0000342aff027984 */ /* 0x00ee640008000800 */
[----:B-1----:R-:W-:-:S05]  /*0400*/  LOP3.LUT R2, R2, 0x7, RZ, 0xb8, !PT ;  /* 0x0000000702027812 */ /* 0x002fca00078eb8ff */
[----:B------:R1:W-:Y:S01]  /*0410*/  STS [UR42+0x34], R2 ;  /* 0x00003402ff007988 */ /* 0x0003e2000800082a */
[----:B------:R-:W-:Y:S05]  /*0420*/  @P2 BRA `(.L_x_9) ;  /* 0x00000000001c2947 */ /* 0x000fea0003800000 */
[----:B-1----:R-:W1:Y:S02]  /*0430*/  LDS R2, [UR42+0x34] ;  /* 0x0000342aff027984 */ /* 0x002e640008000800 */
[----:B-1----:R-:W-:-:S05]  /*0440*/  LOP3.LUT R2, R2, 0x38, RZ, 0xb8, !PT ;  /* 0x0000003802027812 */ /* 0x002fca00078eb8ff */
[----:B------:R4:W-:Y:S02]  /*0450*/  STS [UR42+0x34], R2 ;  /* 0x00003402ff007988 */ /* 0x0009e4000800082a */
.L_x_8:
[----:B------:R-:W-:Y:S05]  /*0460*/  @P2 BRA `(.L_x_10) ;  /* 0x00000000001c2947 */ /* 0x000fea0003800000 */
[----:B-1234-:R-:W1:Y:S02]  /*0470*/  LDS R2, [UR42+0x8] ;  /* 0x0000082aff027984 */ /* 0x01ee640008000800 */
[----:B-1----:R-:W-:-:S05]  /*0480*/  LOP3.LUT R2, R2, 0x780, RZ, 0xb8, !PT ;  /* 0x0000078002027812 */ /* 0x002fca00078eb8ff */
[----:B------:R2:W-:Y:S02]  /*0490*/  STS [UR42+0x8], R2 ;  /* 0x00000802ff007988 */ /* 0x0005e4000800082a */
.L_x_9:
[----:B------:R-:W-:Y:S05]  /*04a0*/  @P2 BRA `(.L_x_11) ;  /* 0x0000000000282947 */ /* 0x000fea0003800000 */
[----:B-12---:R-:W1:Y:S02]  /*04b0*/  LDS R2, [UR42+0x8] ;  /* 0x0000082aff027984 */ /* 0x006e640008000800 */
[----:B-1----:R-:W-:-:S05]  /*04c0*/  LOP3.LUT R2, R2, 0x1800, RZ, 0xb8, !PT ;  /* 0x0000180002027812 */ /* 0x002fca00078eb8ff */
[----:B------:R1:W-:Y:S02]  /*04d0*/  STS [UR42+0x8], R2 ;  /* 0x00000802ff007988 */ /* 0x0003e4000800082a */
.L_x_10:
[----:B------:R-:W-:Y:S05]  /*04e0*/  @P2 BREAK B0 ;  /* 0x0000000000002942 */ /* 0x000fea0003800000 */
[----:B------:R-:W-:Y:S05]  /*04f0*/  @P2 BRA `(.L_x_12) ;  /* 0x0000000000242947 */ /* 0x000fea0003800000 */
[----:B-1-3--:R-:W1:Y:S01]  /*0500*/  LDS R3, [UR42+0x8] ;  /* 0x0000082aff037984 */ /* 0x00ae620008000800 */
[----:B--2-4-:R-:W-:-:S05]  /*0510*/  IMAD.MOV.U32 R2, RZ, RZ, 0x6000 ;  /* 0x00006000ff027424 */ /* 0x014fca00078e00ff */
[----:B-1----:R-:W-:-:S04]  /*0520*/  LOP3.LUT R2, R3, 0x6000, R2, 0xd8, !PT ;  /* 0x0000600003027812 */ /* 0x002fc800078ed802 */
[----:B------:R-:W-:-:S05]  /*0530*/  LOP3.LUT R2, R2, 0x400000, RZ, 0xb8, !PT ;  /* 0x0040000002027812 */ /* 0x000fca00078eb8ff */
[----:B------:R3:W-:Y:S02]  /*0540*/  STS [UR42+0x8], R2 ;  /* 0x00000802ff007988 */ /* 0x0007e4000800082a */
.L_x_11:
[----:B------:R-:W-:Y:S05]  /*0550*/  BSYNC B0 ;  /* 0x0000000000007941 */ /* 0x000fea0003800000 */
.L_x_7:
[----:B-123--:R-:W1:Y:S02]  /*0560*/  @!P2 LDS R2, [UR42+0x8] ;  /* 0x0000082aff02a984 */ /* 0x00ee640008000800 */
[----:B-1----:R-:W-:-:S05]  /*0570*/  @!P2 LOP3.LUT R2, R2, 0x8000, RZ, 0xb8, !PT ;  /* 0x000080000202a812 */ /* 0x002fca00078eb8ff */
[----:B------:R1:W-:Y:S02]  /*0580*/  @!P2 STS [UR42+0x8], R2 ;  /* 0x00000802ff00a988 */ /* 0x0003e4000800082a */
.L_x_12:
[----:B------:R-:W-:Y:S05]  /*0590*/  BSYNC B1 ;  /* 0x0000000000017941 */ /* 0x000fea0003800000 */
.L_x_6:
[----:B------:R-:W-:Y:S05]  /*05a0*/  WARPSYNC.ALL ;  /* 0x0000000000007948 */ /* 0x000fea0003800000 */
[----:B------:R-:W-:Y:S05]  /*05b0*/  @P0 BRA `(.L_x_13) ;  /* 0x0000000000280947 */ /* 0x000fea0003800000 */
[----:B-1234-:R-:W1:Y:S01]  /*05c0*/  S2R R2, SR_LANEID ;  /* 0x0000000000027919 */ /* 0x01ee620000000000 */
[----:B------:R-:W-:Y:S05]  /*05d0*/  WARPSYNC.ALL ;  /* 0x0000000000007948 */ /* 0x000fea0003800000 */
[----:B-1----:R-:W-:-:S05]  /*05e0*/  IMAD.SHL.U32 R6, R2, 0x4, RZ ;  /* 0x0000000402067824 */ /* 0x002fca00078e00ff */
[----:B------:R-:W1:Y:S01]  /*05f0*/  LDS R7, [R6+UR42] ;  /* 0x0000002a06077984 */ /* 0x000e620008000800 */
[----:B------:R-:W-:-:S05]  /*0600*/  IADD3 R2, P1, R6, UR6, RZ ;  /* 0x0000000606027c10 */ /* 0x000fca000ff3e0ff */
[----:B------:R-:W-:-:S05]  /*0610*/  IMAD.X R3, RZ, RZ, UR7, P1 ;  /* 0x00000007ff037e24 */ /* 0x000fca00088e06ff */
[----:B-1----:R1:W5:Y:S01]  /*0620*/  ATOMG.E.EXCH.STRONG.GPU PT, RZ, [R2], R7 ;  /* 0x0000000702ff73a8 */ /* 0x00236200041ee100 */
[----:B------:R-:W-:-:S04]  /*0630*/  DEPBAR {5,4,3,2,1,0} ;  /* 0x0000003f0000791a */ /* 0x000fc80000000000 */
[----:B------:R1:W-:Y:S01]  /*0640*/  UTMACCTL.IV [UR6] ;  /* 0x00000000060079b9 */ /* 0x0003e20008000000 */
[----:B------:R-:W-:Y:S01]  /*0650*/  NOP ;  /* 0x0000000000007918 */ /* 0x000fe20000000000 */
.L_x_13:
[----:B------:R-:W-:Y:S05]  /*0660*/  @P0 BRA `(.L_x_14) ;  /* 0x00000000000c0947 */ /* 0x000fea0003800000 */
[----:B------:R0:W-:Y:S01]  /*0670*/  UTMACMDFLUSH ;  /* 0x00000000000079b7 */ /* 0x0001e20000000000 */
[----:B------:R-:W-:Y:S05]  /*0680*/  @P0 BRA `(.L_x_14) ;  /* 0x0000000000040947 */ /* 0x000fea0003800000 */
[----:B------:R-:W-:-:S04]  /*0690*/  DEPBAR.LE SB0, 0x0 ;  /* 0x000080000000791a */ /* 0x000fc80000000000 */
.L_x_14:
[----:B------:R-:W-:Y:S05]  /*06a0*/  WARPSYNC.ALL ;  /* 0x0000000000007948 */ /* 0x000fea0003800000 */
[----:B-----5:R-:W-:Y:S06]  /*06b0*/  BAR.SYNC.DEFER_BLOCKING 0x0 ;  /* 0x0000000000007b1d */ /* 0x020fec0000010000 */
[----:B------:R-:W-:Y:S02]  /*06c0*/  BSSY B1, `(.L_x_15) ;  /* 0x000000b000017945 */ /* 0x000fe40003800000 */
[----:B------:R-:W-:Y:S06]  /*06d0*/  BAR.SYNC.DEFER_BLOCKING 0x0 ;  /* 0x0000000000007b1d */ /* 0x000fec0000010000 */
[----:B------:R1:W-:Y:S01]  /*06e0*/  @!P0 STS [R0], RZ ;  /* 0x000000ff00008388 */ /* 0x0003e20000000800 */
[----:B------:R-:W-:Y:S01]  /*06f0*/  NOP ;  /* 0x0000000000007918 */ /* 0x000fe20000000000 */
[----:B------:R-:W-:Y:S05]  /*0700*/  @P2 BRA `(.L_x_16) ;  /* 0x0000000000182947 */ /* 0x000fea0003800000 */
[----:B-1234-:R-:W1:Y:S01]  /*0710*/  LDS R2, [UR42+0x8] ;  /* 0x0000082aff027984 */ /* 0x01ee620008000800 */
[----:B------:R-:W2:Y:S01]  /*0720*/  LDC.64 R6, c[0x0][0x218] ;  /* 0x00008600ff067b82 */ /* 0x000ea20000000a00 */
[----:B------:R-:W-:Y:S02]  /*0730*/  IMAD.MOV.U32 R3, RZ, RZ, 0x70 ;  /* 0x00000070ff037424 */ /* 0x000fe400078e00ff */
[----:B--2---:R2:W-:Y:S03]  /*0740*/  STS.64 [UR42], R6 ;  /* 0x00000006ff007988 */ /* 0x0045e60008000a2a */
[----:B-1----:R-:W-:-:S05]  /*0750*/  LOP3.LUT R2, R2, 0x10, R3, 0xd8, !PT ;  /* 0x0000001002027812 */ /* 0x002fca00078ed803 */
[----:B------:R2:W-:Y:S02]  /*0760*/  STS [UR42+0x8], R2 ;  /* 0x00000802ff007988 */ /* 0x0005e4000800082a */
.L_x_16:
[----:B-1----:R-:W-:Y:S05]  /*0770*/  BSYNC B1 ;  /* 0x0000000000017941 */ /* 0x002fea0003800000 */
.L_x_15:
[----:B------:R-:W-:Y:S04]  /*0780*/  BSSY B2, `(.L_x_17) ;  /* 0x000000f000027945 */ /* 0x000fe80003800000 */
[----:B------:R-:W-:Y:S04]  /*0790*/  BSSY B1, `(.L_x_18) ;  /* 0x000000c000017945 */ /* 0x000fe80003800000 */
[----:B------:R-:W-:Y:S05]  /*07a0*/  @P2 BRA `(.L_x_19) ;  /* 0x0000000000282947 */ /* 0x000fea0003800000 */
[----:B--234-:R-:W1:Y:S01]  /*07b0*/  LDS R2, [UR42+0x34] ;  /* 0x0000342aff027984 */ /* 0x01ce620008000800 */
[----:B------:R-:W-:Y:S01]  /*07c0*/  IMAD.MOV.U32 R3, RZ, RZ, 0x7f000000 ;  /* 0x7f000000ff037424 */ /* 0x000fe200078e00ff */
[----:B------:R-:W-:Y:S05]  /*07d0*/  @P2 BREAK B1 ;  /* 0x0000000000012942 */ /* 0x000fea0003800000 */
[----:B-1----:R-:W-:-:S05]  /*07e0*/  LOP3.LUT R2, R2, 0xff000000, R3, 0xb8, !PT ;  /* 0xff00000002027812 */ /* 0x002fca00078eb803 */
[----:B------:R1:W-:Y:S01]  /*07f0*/  STS [UR42+0x34], R2 ;  /* 0x00003402ff007988 */ /* 0x0003e2000800082a */
[----:B------:R-:W-:Y:S05]  /*0800*/  @P2 BRA `(.L_x_20) ;  /* 0x0000000000182947 */ /* 0x000fea0003800000 */
[----:B-1----:R-:W1:Y:S01]  /*0810*/  LDS R2, [UR42+0x38] ;  /* 0x0000382aff027984 */ /* 0x002e620008000800 */
[----:B------:R-:W-:-:S05]  /*0820*/  IMAD.MOV.U32 R3, RZ, RZ, 0xff ;  /* 0x000000ffff037424 */ /* 0x000fca00078e00ff */
[----:B-1----:R-:W-:-:S05]  /*0830*/  LOP3.LUT R2, R2, 0xff, R3, 0xb8, !PT ;  /* 0x000000ff02027812 */ /* 0x002fca00078eb803 */
[----:B------:R1:W-:Y:S02]  /*0840*/  STS [UR42+0x38], R2 ;  /* 0x00003802ff007988 */ /* 0x0003e4000800082a */
.L_x_19:
[----:B------:R-:W-:Y:S05]  /*0850*/  BSYNC B1 ;  /* 0x0000000000017941 */ /* 0x000fea0003800000 */
.L_x_18:
[----:B------:R1:W-:Y:S02]  /*0860*/  @!P2 STS [UR42+0x20], R4 ;  /* 0x00002004ff00a988 */ /* 0x0003e4000800082a */
.L_x_20:
[----:B------:R-:W-:Y:S05]  /*0870*/  BSYNC B2 ;  /* 0x0000000000027941 */ /* 0x000fea0003800000 */
.L_x_17:
[----:B------:R-:W-:Y:S05]  /*0880*/  WARPSYNC.ALL ;  /* 0x0000000000007948 */ /* 0x000fea0003800000 */
[----:B-1----:R-:W1:Y:S01]  /*0890*/  LDC R4, c[0x0][0x22c] ;  /* 0x00008b00ff047b82 */ /* 0x002e620000000800 */
[----:B------:R-:W-:Y:S01]  /*08a0*/  BSSY B2, `(.L_x_21) ;  /* 0x000000b000027945 */ /* 0x000fe20003800000 */
[----:B-1----:R-:W-:-:S03]  /*08b0*/  VIADD R4, R4, 0xffffffff ;  /* 0xffffffff04047836 */ /* 0x002fc60000000000 */
[----:B------:R-:W-:Y:S05]  /*08c0*/  @P2 BRA `(.L_x_22) ;  /* 0x0000000000202947 */ /* 0x000fea0003800000 */
[----:B--234-:R-:W1:Y:S01]  /*08d0*/  LDS R2, [UR42+0x1c] ;  /* 0x00001c2aff027984 */ /* 0x01ce620008000800 */
[----:B------:R-:W2:Y:S03]  /*08e0*/  LDC.64 R8, c[0x0][0x240] ;  /* 0x00009000ff087b82 */ /* 0x000ea60000000a00 */
[----:B------:R3:W-:Y:S01]  /*08f0*/  STS [UR42+0x24], R4 ;  /* 0x00002404ff007988 */ /* 0x0007e2000800082a */
[--C-:B--2---:R-:W-:Y:S02]  /*0900*/  SHF.R.U32.HI R7, RZ, 0x4, R9.reuse ;  /* 0x00000004ff077819 */ /* 0x104fe40000011609 */
[----:B------:R-:W-:-:S05]  /*0910*/  SHF.R.U64 R3, R8, 0x4, R9 ;  /* 0x0000000408037819 */ /* 0x000fca0000001209 */
[----:B------:R3:W-:Y:S01]  /*0920*/  STS [UR42+0xc], R3 ;  /* 0x00000c03ff007988 */ /* 0x0007e2000800082a */
[----:B-1----:R-:W-:-:S05]  /*0930*/  LOP3.LUT R2, R2, 0xf, R7, 0xb8, !PT ;  /* 0x0000000f02027812 */ /* 0x002fca00078eb807 */
[----:B------:R3:W-:Y:S02]  /*0940*/  STS [UR42+0x1c], R2 ;  /* 0x00001c02ff007988 */ /* 0x0007e4000800082a */
.L_x_22:
[----:B------:R-:W-:Y:S05]  /*0950*/  BSYNC B2 ;  /* 0x0000000000027941 */ /* 0x000fea0003800000 */
.L_x_21:
[----:B------:R-:W-:Y:S04]  /*0960*/  BSSY B3, `(.L_x_23) ;  /* 0x000001d000037945 */ /* 0x000fe80003800000 */
[----:B------:R-:W-:Y:S04]  /*0970*/  BSSY B2, `(.L_x_24) ;  /* 0x0000018000027945 */ /* 0x000fe80003800000 */
[----:B------:R-:W-:Y:S05]  /*0980*/  @P2 BRA `(.L_x_25) ;  /* 0x00000000001c2947 */ /* 0x000fea0003800000 */
[----:B--234-:R-:W1:Y:S02]  /*0990*/  LDS R2, [UR42+0x34] ;  /* 0x0000342aff027984 */ /* 0x01ce640008000800 */
[----:B-1----:R-:W-:-:S05]  /*09a0*/  LOP3.LUT R2, R2, 0x7, RZ, 0xb8, !PT ;  /* 0x0000000702027812 */ /* 0x002fca00078eb8ff */
[----:B------:R1:W-:Y:S01]  /*09b0*/  STS [UR42+0x34], R2 ;  /* 0x00003402ff007988 */ /* 0x0003e2000800082a */
[----:B------:R-:W-:Y:S05]  /*09c0*/  @P2 BRA `(.L_x_26) ;  /* 0x00000000001c2947 */ /* 0x000fea0003800000 */
[----:B-1----:R-:W1:Y:S02]  /*09d0*/  LDS R2, [UR42+0x34] ;  /* 0x0000342aff027984 */ /* 0x002e640008000800 */
[----:B-1----:R-:W-:-:S05]  /*09e0*/  LOP3.LUT R2, R2, 0x38, RZ, 0xb8, !PT ;  /* 0x0000003802027812 */ /* 0x002fca00078eb8ff */
[----:B------:R1:W-:Y:S02]  /*09f0*/  STS [UR42+0x34], R2 ;  /* 0x00003402ff007988 */ /* 0x0003e4000800082a */
.L_x_25:
[----:B------:R-:W-:Y:S05]  /*0a00*/  @P2 BRA `(.L_x_27) ;  /* 0x00000000001c2947 */ /* 0x000fea0003800000 */
[----:B-1234-:R-:W1:Y:S02]  /*0a10*/  LDS R2, [UR42+0x8] ;  /* 0x0000082aff027984 */ /* 0x01ee640008000800 */
[----:B-1----:R-:W-:-:S05]  /*0a20*/  LOP3.LUT R2, R2, 0x780, RZ, 0xb8, !PT ;  /* 0x0000078002027812 */ /* 0x002fca00078eb8ff */
[----:B------:R2:W-:Y:S02]  /*0a30*/  STS [UR42+0x8], R2 ;  /* 0x00000802ff007988 */ /* 0x0005e4000800082a */
.L_x_26:
[----:B------:R-:W-:Y:S05]  /*0a40*/  @P2 BRA `(.L_x_28) ;  /* 0x0000000000282947 */ /* 0x000fea0003800000 */
[----:B-12---:R-:W1:Y:S02]  /*0a50*/  LDS R2, [UR42+0x8] ;  /* 0x0000082aff027984 */ /* 0x006e640008000800 */
[----:B-1----:R-:W-:-:S05]  /*0a60*/  LOP3.LUT R2, R2, 0x1800, RZ, 0xb8, !PT ;  /* 0x0000180002027812 */ /* 0x002fca00078eb8ff */
[----:B------:R1:W-:Y:S02]  /*0a70*/  STS [UR42+0x8], R2 ;  /* 0x00000802ff007988 */ /* 0x0003e4000800082a */
.L_x_27:
[----:B------:R-:W-:Y:S05]  /*0a80*/  @P2 BREAK B2 ;  /* 0x0000000000022942 */ /* 0x000fea0003800000 */
[----:B------:R-:W-:Y:S05]  /*0a90*/  @P2 BRA `(.L_x_29) ;  /* 0x0000000000242947 */ /* 0x000fea0003800000 */
[----:B-1234-:R-:W1:Y:S01]  /*0aa0*/  LDS R2, [UR42+0x8] ;  /* 0x0000082aff027984 */ /* 0x01ee620008000800 */
[----:B------:R-:W-:-:S05]  /*0ab0*/  IMAD.MOV.U32 R3, RZ, RZ, 0x6000 ;  /* 0x00006000ff037424 */ /* 0x000fca00078e00ff */
[----:B-1----:R-:W-:-:S04]  /*0ac0*/  LOP3.LUT R2, R2, 0x6000, R3, 0xd8, !PT ;  /* 0x0000600002027812 */ /* 0x002fc800078ed803 */
[----:B------:R-:W-:-:S05]  /*0ad0*/  LOP3.LUT R2, R2, 0x400000, RZ, 0xb8, !PT ;  /* 0x0040000002027812 */ /* 0x000fca00078eb8ff */
[----:B------:R3:W-:Y:S02]  /*0ae0*/  STS [UR42+0x8], R2 ;  /* 0x00000802ff007988 */ /* 0x0007e4000800082a */
.L_x_28:
[----:B------:R-:W-:Y:S05]  /*0af0*/  BSYNC B2 ;  /* 0x0000000000027941 */ /* 0x000fea0003800000 */
.L_x_24:
[----:B-123--:R-:W1:Y:S02]  /*0b00*/  @!P2 LDS R2, [UR42+0x8] ;  /* 0x0000082aff02a984 */ /* 0x00ee640008000800 */
[----:B-1----:R-:W-:-:S05]  /*0b10*/  @!P2 LOP3.LUT R2, R2, 0x8000, RZ, 0xb8, !PT ;  /* 0x000080000202a812 */ /* 0x002fca00078eb8ff */
[----:B------:R1:W-:Y:S02]  /*0b20*/  @!P2 STS [UR42+0x8], R2 ;  /* 0x00000802ff00a988 */ /* 0x0003e4000800082a */
.L_x_29:
[----:B------:R-:W-:Y:S05]  /*0b30*/  BSYNC B3 ;  /* 0x0000000000037941 */ /* 0x000fea0003800000 */
.L_x_23:
[----:B------:R-:W-:Y:S05]  /*0b40*/  WARPSYNC.ALL ;  /* 0x0000000000007948 */ /* 0x000fea0003800000 */
[----:B------:R-:W-:-:S04]  /*0b50*/  UIADD3 UR9, UR10, 0x80, URZ ;  /* 0x000000800a097890 */ /* 0x000fc8000fffe03f */
[----:B------:R-:W-:-:S04]  /*0b60*/  UIADD3 UR8, UP0, UR9, UR12, URZ ;  /* 0x0000000c09087290 */ /* 0x000fc8000ff1e03f */
[----:B------:R-:W-:Y:S01]  /*0b70*/  ULEA.HI.X.SX32 UR9, UR9, UR13, 0x1, UP0 ;  /* 0x0000000d09097291 */ /* 0x000fe200080f0e3f */
[----:B------:R-:W-:Y:S11]  /*0b80*/  @P0 BRA `(.L_x_30) ;  /* 0x0000000000280947 */ /* 0x000ff60003800000 */
        /* <DEDUP_REMOVED lines=10> */
.L_x_30:
[----:B------:R-:W-:Y:S05]  /*0c30*/  @P0 BRA `(.L_x_31) ;  /* 0x00000000000c0947 */ /* 0x000fea0003800000 */
[----:B------:R0:W-:Y:S01]  /*0c40*/  UTMACMDFLUSH ;  /* 0x00000000000079b7 */ /* 0x0001e20000000000 */
[----:B------:R-:W-:Y:S05]  /*0c50*/  @P0 BRA `(.L_x_31) ;  /* 0x0000000000040947 */ /* 0x000fea0003800000 */
[----:B------:R-:W-:-:S04]  /*0c60*/  DEPBAR.LE SB0, 0x0 ;  /* 0x000080000000791a */ /* 0x000fc80000000000 */
.L_x_31:
[----:B------:R-:W-:Y:S05]  /*0c70*/  WARPSYNC.ALL ;  /* 0x0000000000007948 */ /* 0x000fea0003800000 */
[----:B-----5:R-:W-:Y:S06]  /*0c80*/  BAR.SYNC.DEFER_BLOCKING 0x0 ;  /* 0x0000000000007b1d */ /* 0x020fec0000010000 */
[----:B------:R-:W-:Y:S02]  /*0c90*/  BSSY B3, `(.L_x_32) ;  /* 0x000000b000037945 */ /* 0x000fe40003800000 */
[----:B------:R-:W-:Y:S06]  /*0ca0*/  BAR.SYNC.DEFER_BLOCKING 0x0 ;  /* 0x0000000000007b1d */ /* 0x000fec0000010000 */
[----:B------:R1:W-:Y:S01]  /*0cb0*/  @!P0 STS [R0], RZ ;  /* 0x000000ff00008388 */ /* 0x0003e20000000800 */
[----:B------:R-:W-:Y:S01]  /*0cc0*/  NOP ;  /* 0x0000000000007918 */ /* 0x000fe20000000000 */
[----:B------:R-:W-:Y:S05]  /*0cd0*/  @P2 BRA `(.L_x_33) ;  /* 0x0000000000182947 */ /* 0x000fea0003800000 */
[----:B-1----:R-:W1:Y:S01]  /*0ce0*/  LDS R0, [UR42+0x8] ;  /* 0x0000082aff007984 */ /* 0x002e620008000800 */
[----:B--2---:R-:W2:Y:S01]  /*0cf0*/  LDC.64 R6, c[0x0][0x220] ;  /* 0x00008800ff067b82 */ /* 0x004ea20000000a00 */
[----:B---3--:R-:W-:Y:S02]  /*0d00*/  IMAD.MOV.U32 R3, RZ, RZ, 0x70 ;  /* 0x00000070ff037424 */ /* 0x008fe400078e00ff */
[----:B--2---:R2:W-:Y:S03]  /*0d10*/  STS.64 [UR42], R6 ;  /* 0x00000006ff007988 */ /* 0x0045e60008000a2a */
[----:B-1----:R-:W-:-:S05]  /*0d20*/  LOP3.LUT R0, R0, 0x10, R3, 0xd8, !PT ;  /* 0x0000001000007812 */ /* 0x002fca00078ed803 */
[----:B------:R2:W-:Y:S02]  /*0d30*/  STS [UR42+0x8], R0 ;  /* 0x00000800ff007988 */ /* 0x0005e4000800082a */
.L_x_33:
[----:B-1----:R-:W-:Y:S05]  /*0d40*/  BSYNC B3 ;  /* 0x0000000000037941 */ /* 0x002fea0003800000 */
.L_x_32:
[----:B------:R-:W-:Y:S04]  /*0d50*/  BSSY B3, `(.L_x_34) ;  /* 0x0000033000037945 */ /* 0x000fe80003800000 */
[----:B------:R-:W-:Y:S04]  /*0d60*/  BSSY B4, `(.L_x_35) ;  /* 0x000002e000047945 */ /* 0x000fe80003800000 */
[----:B------:R-:W-:Y:S05]  /*0d70*/  @P2 BRA `(.L_x_36) ;  /* 0x0000000000242947 */ /* 0x000fea0003800000 */
[----:B--2---:R-:W1:Y:S01]  /*0d80*/  LDS R0, [UR42+0x34] ;  /* 0x0000342aff007984 */ /* 0x004e620008000800 */
[----:B---3--:R-:W-:-:S05]  /*0d90*/  IMAD.MOV.U32 R3, RZ, RZ, 0x7f000000 ;  /* 0x7f000000ff037424 */ /* 0x008fca00078e00ff */
[----:B-1----:R-:W-:-:S05]  /*0da0*/  LOP3.LUT R0, R0, 0xff000000, R3, 0xb8, !PT ;  /* 0xff00000000007812 */ /* 0x002fca00078eb803 */
[----:B------:R1:W-:Y:S01]  /*0db0*/  STS [UR42+0x34], R0 ;  /* 0x00003400ff007988 */ /* 0x0003e2000800082a */
[----:B------:R-:W-:Y:S05]  /*0dc0*/  @P2 BRA `(.L_x_37) ;  /* 0x0000000000182947 */ /* 0x000fea0003800000 */
[----:B-1----:R-:W1:Y:S01]  /*0dd0*/  LDS R0, [UR42+0x38] ;  /* 0x0000382aff007984 */ /* 0x002e620008000800 */
[----:B------:R-:W-:-:S05]  /*0de0*/  IMAD.MOV.U32 R3, RZ, RZ, 0xff ;  /* 0x000000ffff037424 */ /* 0x000fca00078e00ff */
[----:B-1----:R-:W-:-:S05]  /*0df0*/  LOP3.LUT R0, R0, 0xff, R3, 0xb8, !PT ;  /* 0x000000ff00007812 */ /* 0x002fca00078eb803 */
[----:B------:R1:W-:Y:S02]  /*0e00*/  STS [UR42+0x38], R0 ;  /* 0x00003800ff007988 */ /* 0x0003e4000800082a */
.L_x_36:
[----:B------:R-:W-:Y:S05]  /*0e10*/  @P2 BRA `(.L_x_38) ;  /* 0x00000000000c2947 */ /* 0x000fea0003800000 */
[----:B------:R1:W-:Y:S02]  /*0e20*/  STS [UR42+0x20], R4 ;  /* 0x00002004ff007988 */ /* 0x0003e4000800082a */
.L_x_37:
[----:B------:R-:W-:Y:S05]  /*0e30*/  @P2 BRA `(.L_x_39) ;  /* 0x0000000000242947 */ /* 0x000fea0003800000 */
[----:B------:R1:W-:Y:S02]  /*0e40*/  STS [UR42+0x24], R5 ;  /* 0x00002405ff007988 */ /* 0x0003e4000800082a */
.L_x_38:
[----:B------:R-:W-:Y:S05]  /*0e50*/  @P2 BRA `(.L_x_40) ;  /* 0x00000000002c2947 */ /* 0x000fea0003800000 */
[----:B-12---:R-:W1:Y:S01]  /*0e60*/  LDS R0, [UR42+0x1c] ;  /* 0x00001c2aff007984 */ /* 0x006e620008000800 */
[----:B---3--:R-:W2:Y:S02]  /*0e70*/  LDC.64 R4, c[0x0][0x248] ;  /* 0x00009200ff047b82 */ /* 0x008ea40000000a00 */
[--C-:B--2---:R-:W-:Y:S02]  /*0e80*/  SHF.R.U32.HI R3, RZ, 0x4, R5.reuse ;  /* 0x00000004ff037819 */ /* 0x104fe40000011605 */
[----:B----4-:R-:W-:-:S05]  /*0e90*/  SHF.R.U64 R2, R4, 0x4, R5 ;  /* 0x0000000404027819 */ /* 0x010fca0000001205 */
[----:B------:R2:W-:Y:S01]  /*0ea0*/  STS [UR42+0xc], R2 ;  /* 0x00000c02ff007988 */ /* 0x0005e2000800082a */
[----:B-1----:R-:W-:-:S05]  /*0eb0*/  LOP3.LUT R0, R0, 0xf, R3, 0xb8, !PT ;  /* 0x0000000f00007812 */ /* 0x002fca00078eb803 */
[----:B------:R2:W-:Y:S02]  /*0ec0*/  STS [UR42+0x1c], R0 ;  /* 0x00001c00ff007988 */ /* 0x0005e4000800082a */
.L_x_39:
[----:B------:R-:W-:Y:S05]  /*0ed0*/  @P2 BRA `(.L_x_41) ;  /* 0x00000000001c2947 */ /* 0x000fea0003800000 */
[----:B-12---:R-:W1:Y:S02]  /*0ee0*/  LDS R0, [UR42+0x34] ;  /* 0x0000342aff007984 */ /* 0x006e640008000800 */
[----:B-1----:R-:W-:-:S05]  /*0ef0*/  LOP3.LUT R0, R0, 0x7, RZ, 0xb8, !PT ;  /* 0x0000000700007812 */ /* 0x002fca00078eb8ff */
[----:B------:R1:W-:Y:S02]  /*0f00*/  STS [UR42+0x34], R0 ;  /* 0x00003400ff007988 */ /* 0x0003e4000800082a */
.L_x_40:
[----:B------:R-:W-:Y:S05]  /*0f10*/  @P2 BRA `(.L_x_42) ;  /* 0x00000000001c2947 */ /* 0x000fea0003800000 */
[----:B-12---:R-:W1:Y:S02]  /*0f20*/  LDS R0, [UR42+0x34] ;  /* 0x0000342aff007984 */ /* 0x006e640008000800 */
[----:B-1----:R-:W-:-:S05]  /*0f30*/  LOP3.LUT R0, R0, 0x38, RZ, 0xb8, !PT ;  /* 0x0000003800007812 */ /* 0x002fca00078eb8ff */
[----:B------:R1:W-:Y:S02]  /*0f40*/  STS [UR42+0x34], R0 ;  /* 0x00003400ff007988 */ /* 0x0003e4000800082a */
.L_x_41:
[----:B------:R-:W-:Y:S05]  /*0f50*/  @P2 BRA `(.L_x_43) ;  /* 0x00000000001c2947 */ /* 0x000fea0003800000 */
[----:B-12---:R-:W1:Y:S02]  /*0f60*/  LDS R0, [UR42+0x8] ;  /* 0x0000082aff007984 */ /* 0x006e640008000800 */
[----:B-1----:R-:W-:-:S05]  /*0f70*/  LOP3.LUT R0, R0, 0x780, RZ, 0xb8, !PT ;  /* 0x0000078000007812 */ /* 0x002fca00078eb8ff */
[----:B------:R1:W-:Y:S02]  /*0f80*/  STS [UR42+0x8], R0 ;  /* 0x00000800ff007988 */ /* 0x0003e4000800082a */
.L_x_42:
[----:B------:R-:W-:Y:S05]  /*0f90*/  @P2 BRA `(.L_x_44) ;  /* 0x0000000000282947 */ /* 0x000fea0003800000 */
[----:B-12---:R-:W1:Y:S02]  /*0fa0*/  LDS R0, [UR42+0x8] ;  /* 0x0000082aff007984 */ /* 0x006e640008000800 */
[----:B-1----:R-:W-:-:S05]  /*0fb0*/  LOP3.LUT R0, R0, 0x1800, RZ, 0xb8, !PT ;  /* 0x0000180000007812 */ /* 0x002fca00078eb8ff */
[----:B------:R1:W-:Y:S02]  /*0fc0*/  STS [UR42+0x8], R0 ;  /* 0x00000800ff007988 */ /* 0x0003e4000800082a */
.L_x_43:
[----:B------:R-:W-:Y:S05]  /*0fd0*/  @P2 BREAK B4 ;  /* 0x0000000000042942 */ /* 0x000fea0003800000 */
[----:B------:R-:W-:Y:S05]  /*0fe0*/  @P2 BRA `(.L_x_45) ;  /* 0x0000000000242947 */ /* 0x000fea0003800000 */
[----:B-12---:R-:W1:Y:S01]  /*0ff0*/  LDS R0, [UR42+0x8] ;  /* 0x0000082aff007984 */ /* 0x006e620008000800 */
[----:B---3--:R-:W-:-:S05]  /*1000*/  IMAD.MOV.U32 R3, RZ, RZ, 0x6000 ;  /* 0x00006000ff037424 */ /* 0x008fca00078e00ff */
[----:B-1----:R-:W-:-:S04]  /*1010*/  LOP3.LUT R0, R0, 0x6000, R3, 0xd8, !PT ;  /* 0x0000600000007812 */ /* 0x002fc800078ed803 */
[----:B------:R-:W-:-:S05]  /*1020*/  LOP3.LUT R0, R0, 0x400000, RZ, 0xb8, !PT ;  /* 0x0040000000007812 */ /* 0x000fca00078eb8ff */
[----:B------:R1:W-:Y:S02]  /*1030*/  STS [UR42+0x8], R0 ;  /* 0x00000800ff007988 */ /* 0x0003e4000800082a */
.L_x_44:
[----:B------:R-:W-:Y:S05]  /*1040*/  BSYNC B4 ;  /* 0x0000000000047941 */ /* 0x000fea0003800000 */
.L_x_35:
[----:B-12---:R-:W1:Y:S02]  /*1050*/  @!P2 LDS R0, [UR42+0x8] ;  /* 0x0000082aff00a984 */ /* 0x006e640008000800 */
[----:B-1----:R-:W-:-:S05]  /*1060*/  @!P2 LOP3.LUT R0, R0, 0x8000, RZ, 0xb8, !PT ;  /* 0x000080000000a812 */ /* 0x002fca00078eb8ff */
[----:B------:R1:W-:Y:S02]  /*1070*/  @!P2 STS [UR42+0x8], R0 ;  /* 0x00000800ff00a988 */ /* 0x0003e4000800082a */
.L_x_45:
[----:B------:R-:W-:Y:S05]  /*1080*/  BSYNC B3 ;  /* 0x0000000000037941 */ /* 0x000fea0003800000 */
.L_x_34:
[----:B------:R-:W-:Y:S05]  /*1090*/  WARPSYNC.ALL ;  /* 0x0000000000007948 */ /* 0x000fea0003800000 */
[----:B------:R1:W-:Y:S01]  /*10a0*/  STL [R1+0x400], RZ ;  /* 0x000400ff01007387 */ /* 0x0003e20000100800 */
[----:B------:R-:W-:Y:S01]  /*10b0*/  UIADD3 UR11, UR10, 0x100, URZ ;  /* 0x000001000a0b7890 */ /* 0x000fe2000fffe03f */
[----:B------:R-:W-:Y:S02]  /*10c0*/  ISETP.GE.AND P1, PT, R10, 0x1, PT ;  /* 0x000000010a00780c */ /* 0x000fe40003f26270 */
[----:B------:R-:W-:Y:S01]  /*10d0*/  CS2R R24, SRZ ;  /* 0x0000000000187805 */ /* 0x000fe2000001ff00 */
[----:B------:R1:W-:Y:S01]  /*10e0*/  STL [R1+0x404], RZ ;  /* 0x000404ff01007387 */ /* 0x0003e20000100800 */
[----:B------:R-:W-:Y:S01]  /*10f0*/  UIADD3 UR10, UP0, UR11, UR12, URZ ;  /* 0x0000000c0b0a7290 */ /* 0x000fe2000ff1e03f */
[----:B------:R-:W-:-:S02]  /*1100*/  CS2R R26, SRZ ;  /* 0x00000000001a7805 */ /* 0x000fc4000001ff00 */
[----:B------:R-:W-:Y:S01]  /*1110*/  CS2R R28, SRZ ;  /* 0x00000000001c7805 */ /* 0x000fe2000001ff00 */
[----:B------:R1:W-:Y:S01]  /*1120*/  STL [R1+0x408], RZ ;  /* 0x000408ff01007387 */ /* 0x0003e20000100800 */
[----:B------:R-:W-:Y:S01]  /*1130*/  ULEA.HI.X.SX32 UR11, UR11, UR13, 0x1, UP0 ;  /* 0x0000000d0b0b7291 */ /* 0x000fe200080f0e3f */
[----:B------:R-:W-:Y:S02]  /*1140*/  CS2R R30, SRZ ;  /* 0x00000000001e7805 */ /* 0x000fe4000001ff00 */
[----:B------:R-:W-:Y:S01]  /*1150*/  CS2R R32, SRZ ;  /* 0x0000000000207805 */ /* 0x000fe2000001ff00 */
[----:B------:R1:W-:Y:S01]  /*1160*/  STL [R1+0x40c], RZ ;  /* 0x00040cff01007387 */ /* 0x0003e20000100800 */
[----:B------:R-:W-:Y:S02]  /*1170*/  CS2R R34, SRZ ;  /* 0x0000000000227805 */ /* 0x000fe4000001ff00 */
[----:B------:R-:W-:Y:S02]  /*1180*/  CS2R R36, SRZ ;  /* 0x0000000000247805 */ /* 0x000fe4000001ff00 */
[----:B------:R-:W-:Y:S01]  /*1190*/  CS2R R38, SRZ ;  /* 0x0000000000267805 */ /* 0x000fe2000001ff00 */
[----:B------:R1:W-:Y:S01]  /*11a0*/  STL [R1+0x410], RZ ;  /* 0x000410ff01007387 */ /* 0x0003e20000100800 */
[----:B------:R-:W-:-:S02]  /*11b0*/  CS2R R40, SRZ ;  /* 0x0000000000287805 */ /* 0x000fc4000001ff00 */
        /* <DEDUP_REMOVED lines=46> */
[----:B------:R1:W-:Y:S04]  /*14a0*/  STL [R1+0x440], RZ ;  /* 0x000440ff01007387 */ /* 0x0003e80000100800 */
        /* <DEDUP_REMOVED lines=239> */
[----:B------:R1:W-:Y:S04]  /*23a0*/  STL [R1], RZ ;  /* 0x000000ff01007387 */ /* 0x0003e80000100800 */
        /* <DEDUP_REMOVED lines=126> */
[----:B------:R1:W-:Y:S01]  /*2b90*/  STL [R1+0x1fc], RZ ;  /* 0x0001fcff01007387 */ /* 0x0003e20000100800 */
[----:B------:R-:W-:Y:S05]  /*2ba0*/  @P0 BRA `(.L_x_46) ;  /* 0x0000000000280947 */ /* 0x000fea0003800000 */
[----:B--234-:R-:W2:Y:S01]  /*2bb0*/  S2R R2, SR_LANEID ;  /* 0x0000000000027919 */ /* 0x01cea20000000000 */
[----:B------:R-:W-:Y:S05]  /*2bc0*/  WARPSYNC.ALL ;  /* 0x0000000000007948 */ /* 0x000fea0003800000 */
[----:B--2---:R-:W-:-:S05]  /*2bd0*/  IMAD.SHL.U32 R2, R2, 0x4, RZ ;  /* 0x0000000402027824 */ /* 0x004fca00078e00ff */
[----:B-1----:R1:W2:Y:S02]  /*2be0*/  LDS R0, [R2+UR42] ;  /* 0x0000002a02007984 */ /* 0x0022a40008000800 */
[----:B-1----:R-:W-:-:S05]  /*2bf0*/  IADD3 R2, P3, R2, UR10, RZ ;  /* 0x0000000a02027c10 */ /* 0x002fca000ff7e0ff */
[----:B------:R-:W-:-:S05]  /*2c00*/  IMAD.X R3, RZ, RZ, UR11, P3 ;  /* 0x0000000bff037e24 */ /* 0x000fca00098e06ff */
[----:B--2---:R1:W5:Y:S01]  /*2c10*/  ATOMG.E.EXCH.STRONG.GPU PT, RZ, [R2], R0 ;  /* 0x0000000002ff73a8 */ /* 0x00436200041ee100 */
[----:B------:R-:W-:-:S04]  /*2c20*/  DEPBAR {5,4,3,2,1,0} ;  /* 0x0000003f0000791a */ /* 0x000fc80000000000 */
[----:B------:R1:W-:Y:S01]  /*2c30*/  UTMACCTL.IV [UR10] ;  /* 0x000000000a0079b9 */ /* 0x0003e20008000000 */
[----:B------:R-:W-:Y:S01]  /*2c40*/  NOP ;  /* 0x0000000000007918 */ /* 0x000fe20000000000 */
.L_x_46:
[----:B------:R-:W-:Y:S05]  /*2c50*/  @P0 BRA `(.L_x_47) ;  /* 0x00000000000c0947 */ /* 0x000fea0003800000 */
[----:B------:R0:W-:Y:S01]  /*2c60*/  UTMACMDFLUSH ;  /* 0x00000000000079b7 */ /* 0x0001e20000000000 */
[----:B------:R-:W-:Y:S05]  /*2c70*/  @P0 BRA `(.L_x_47) ;  /* 0x0000000000040947 */ /* 0x000fea0003800000 */
[----:B------:R-:W-:-:S04]  /*2c80*/  DEPBAR.LE SB0, 0x0 ;  /* 0x000080000000791a */ /* 0x000fc80000000000 */
.L_x_47:
[----:B------:R-:W-:Y:S05]  /*2c90*/  WARPSYNC.ALL ;  /* 0x0000000000007948 */ /* 0x000fea0003800000 */
[----:B-----5:R-:W-:Y:S01]  /*2ca0*/  BAR.SYNC.DEFER_BLOCKING 0x0 ;  /* 0x0000000000007b1d */ /* 0x020fe20000010000 */
[----:B------:R-:W-:Y:S01]  /*2cb0*/  USHF.L.U32 UR15, UR4, 0x8, URZ ;  /* 0x00000008040f7899 */ /* 0x000fe2000800063f */
[----:B------:R-:W-:Y:S01]  /*2cc0*/  CS2R R112, SRZ ;  /* 0x0000000000707805 */ /* 0x000fe2000001ff00 */
[----:B------:R-:W-:Y:S01]  /*2cd0*/  USHF.L.U32 UR19, UR5, 0x8, URZ ;  /* 0x0000000805137899 */ /* 0x000fe2000800063f */
[----:B------:R-:W-:Y:S02]  /*2ce0*/  CS2R R114, SRZ ;  /* 0x0000000000727805 */ /* 0x000fe4000001ff00 */
[----:B------:R-:W-:Y:S01]  /*2cf0*/  CS2R R116, SRZ ;  /* 0x0000000000747805 */ /* 0x000fe2000001ff00 */
[----:B------:R-:W-:Y:S01]  /*2d00*/  VOTEU.ALL UP0, P2 ;  /* 0x00000000003f7886 */ /* 0x000fe20001000000 */
[----:B------:R-:W-:Y:S01]  /*2d10*/  UMOV UR12, 0x1 ;  /* 0x00000001000c7882 */ /* 0x000fe20000000000 */
[----:B------:R-:W-:Y:S01]  /*2d20*/  VOTEU.ALL UP1, P2 ;  /* 0x00000000003f7886 */ /* 0x000fe20001020000 */
[----:B------:R-:W-:-:S02]  /*2d30*/  CS2R R118, SRZ ;  /* 0x0000000000767805 */ /* 0x000fc4000001ff00 */
[----:B------:R-:W-:Y:S01]  /*2d40*/  CS2R R120, SRZ ;  /* 0x0000000000787805 */ /* 0x000fe2000001ff00 */
[----:B------:R-:W-:-:S04]  /*2d50*/  @!UP0 UIADD3 UR16, -UR12, 0x100000, URZ ;  /* 0x001000000c108890 */ /* 0x000fc8000fffe13f */
[----:B------:R-:W-:Y:S02]  /*2d60*/  @!UP0 USHF.L.U32 UR17, UR16, 0xb, URZ ;  /* 0x0000000b10118899 */ /* 0x000fe4000800063f */
[----:B------:R-:W-:Y:S01]  /*2d70*/  @!UP0 USHF.L.U32 UR16, UR16, 0x1, URZ ;  /* 0x0000000110108899 */ /* 0x000fe2000800063f */
[----:B------:R-:W-:Y:S01]  /*2d80*/  CS2R R122, SRZ ;  /* 0x00000000007a7805 */ /* 0x000fe2000001ff00 */
[----:B------:R-:W-:-:S04]  /*2d90*/  @!UP0 UIADD3 UR12, -UR12, 0x100000, URZ ;  /* 0x001000000c0c8890 */ /* 0x000fc8000fffe13f */
[----:B------:R-:W-:Y:S02]  /*2da0*/  @!UP0 USHF.L.U32 UR13, UR12, 0xb, URZ ;  /* 0x0000000b0c0d8899 */ /* 0x000fe4000800063f */
[----:B------:R-:W-:Y:S01]  /*2db0*/  @!UP0 USHF.L.U32 UR12, UR12, 0x1, URZ ;  /* 0x000000010c0c8899 */ /* 0x000fe2000800063f */
[----:B------:R-:W-:Y:S01]  /*2dc0*/  CS2R R124, SRZ ;  /* 0x00000000007c7805 */ /* 0x000fe2000001ff00 */
[----:B------:R-:W-:Y:S01]  /*2dd0*/  VOTEU.ALL UP0, P2 ;  /* 0x00000000003f7886 */ /* 0x000fe20001000000 */
[----:B------:R-:W-:Y:S02]  /*2de0*/  CS2R R126, SRZ ;  /* 0x00000000007e7805 */ /* 0x000fe4000001ff00 */
[----:B------:R-:W-:Y:S02]  /*2df0*/  CS2R R128, SRZ ;  /* 0x0000000000807805 */ /* 0x000fe4000001ff00 */
[----:B------:R-:W-:Y:S02]  /*2e00*/  CS2R R130, SRZ ;  /* 0x0000000000827805 */ /* 0x000fe4000001ff00 */
[----:B------:R-:W-:-:S02]  /*2e10*/  CS2R R132, SRZ ;  /* 0x0000000000847805 */ /* 0x000fc4000001ff00 */
[----:B------:R-:W-:Y:S02]  /*2e20*/  CS2R R134, SRZ ;  /* 0x0000000000867805 */ /* 0x000fe4000001ff00 */
[----:B------:R-:W-:Y:S02]  /*2e30*/  CS2R R136, SRZ ;  /* 0x0000000000887805 */ /* 0x000fe4000001ff00 */
[----:B------:R-:W-:Y:S02]  /*2e40*/  CS2R R138, SRZ ;  /* 0x00000000008a7805 */ /* 0x000fe4000001ff00 */
[----:B------:R-:W-:Y:S01]  /*2e50*/  CS2R R140, SRZ ;  /* 0x00000000008c7805 */ /* 0x000fe2000001ff00 */
[----:B------:R-:W2:Y:S02]  /*2e60*/  FENCE.VIEW.ASYNC.S ;  /* 0x00000000000073c6 */ /* 0x000ea40000000000 */
[----:B--2---:R2:W3:Y:S02]  /*2e70*/  @!UP0 SYNCS.EXCH.64 URZ, [UR42+0x20000], UR16 ;  /* 0x020000102a3f85b2 */ /* 0x0044e40008000100 */
[----:B---3--:R-:W-:Y:S01]  /*2e80*/  BAR.SYNC.DEFER_BLOCKING 0x0 ;  /* 0x0000000000007b1d */ /* 0x008fe20000010000 */
[----:B------:R-:W-:-:S02]  /*2e90*/  CS2R R142, SRZ ;  /* 0x00000000008e7805 */ /* 0x000fc4000001ff00 */
[----:B------:R-:W-:Y:S02]  /*2ea0*/  CS2R R144, SRZ ;  /* 0x0000000000907805 */ /* 0x000fe4000001ff00 */
[----:B------:R-:W-:Y:S02]  /*2eb0*/  CS2R R146, SRZ ;  /* 0x0000000000927805 */ /* 0x000fe4000001ff00 */
[----:B------:R-:W-:Y:S02]  /*2ec0*/  CS2R R148, SRZ ;  /* 0x0000000000947805 */ /* 0x000fe4000001ff00 */
[----:B------:R-:W-:Y:S01]  /*2ed0*/  CS2R R150, SRZ ;  /* 0x0000000000967805 */ /* 0x000fe2000001ff00 */
[----:B------:R2:W3:Y:S01]  /*2ee0*/  @!UP1 SYNCS.EXCH.64 URZ, [UR42+0x20008], UR12 ;  /* 0x0200080c2a3f95b2 */ /* 0x0004e20008000100 */
[----:B------:R-:W-:Y:S05]  /*2ef0*/  @!P1 BRA `(.L_x_48) ;  /* 0x0000004c00989947 */ /* 0x000fea0003800000 */
[----:B------:R1:W-:Y:S01]  /*2f00*/  STL [R1+0x400], RZ ;  /* 0x000400ff01007387 */ /* 0x0003e20000100800 */
[----:B------:R-:W-:Y:S02]  /*2f10*/  CS2R R24, SRZ ;  /* 0x0000000000187805 */ /* 0x000fe4000001ff00 */
        /* <DEDUP_REMOVED lines=83> */
[----:B------:R-:W-:Y:S01]  /*3450*/  CS2R R150, SRZ ;  /* 0x0000000000967805 */ /* 0x000fe2000001ff00 */
[----:B------:R-:W-:Y:S01]  /*3460*/  UMOV UR40, URZ ;  /* 0x0000003f00287c82 */ /* 0x000fe20008000000 */
[----:B------:R-:W-:Y:S01]  /*3470*/  UMOV UR18, URZ ;  /* 0x0000003f00127c82 */ /* 0x000fe20008000000 */
        /* <DEDUP_REMOVED lines=361> */
[----:B------:R1:W-:Y:S02]  /*4b10*/  STL [R1+0x1fc], RZ ;  /* 0x0001fcff01007387 */ /* 0x0003e40000100800 */
.L_x_50:
[----:B-1----:R-:W1:Y:S01]  /*4b20*/  S2R R0, SR_TID.X ;  /* 0x0000000000007919 */ /* 0x002e620000002100 */
[----:B---3--:R-:W-:Y:S01]  /*4b30*/  BAR.SYNC.DEFER_BLOCKING 0x0 ;  /* 0x0000000000007b1d */ /* 0x008fe20000010000 */
[----:B------:R-:W-:Y:S02]  /*4b40*/  ELECT P0, URZ, PT ;  /* 0x00000000003f782f */ /* 0x000fe40003800000 */
[----:B------:R-:W-:Y:S01]  /*4b50*/  ELECT P1, URZ, PT ;  /* 0x00000000003f782f */ /* 0x000fe20003820000 */
[----:B------:R-:W-:Y:S02]  /*4b60*/  ULEA UR24, UR40, UR42, 0x3 ;  /* 0x0000002a28187291 */ /* 0x000fe4000f8e183f */
[----:B--2---:R-:W-:Y:S01]  /*4b70*/  ULEA UR16, UR40, UR42, 0xf ;  /* 0x0000002a28107291 */ /* 0x004fe2000f8e783f */
[----:B------:R-:W-:-:S03]  /*4b80*/  UMOV UR14, UR18 ;  /* 0x00000012000e7c82 */ /* 0x000fc60008000000 */
[----:B------:R-:W-:Y:S02]  /*4b90*/  UIADD3 UR12, UR16, 0x10000, URZ ;  /* 0x00010000100c7890 */ /* 0x000fe4000fffe03f */
[----:B------:R-:W-:Y:S02]  /*4ba0*/  USHF.R.U32.HI UR28, URZ, 0x4, UR16 ;  /* 0x000000043f1c7899 */ /* 0x000fe40008011610 */
[----:B------:R-:W-:Y:S02]  /*4bb0*/  USHF.R.U32.HI UR30, URZ, 0x4, UR12 ;  /* 0x000000043f1e7899 */ /* 0x000fe4000801160c */
[----:B------:R-:W-:Y:S02]  /*4bc0*/  USGXT.U32 UR28, UR28, 0xe ;  /* 0x0000000e1c1c789a */ /* 0x000fe40008000000 */
[----:B------:R-:W-:Y:S01]  /*4bd0*/  USGXT.U32 UR30, UR30, 0xe ;  /* 0x0000000e1e1e789a */ /* 0x000fe20008000000 */
[----:B-1----:R-:W-:-:S04]  /*4be0*/  LOP3.LUT R0, R0, 0x7f, RZ, 0xc0, !PT ;  /* 0x0000007f00007812 */ /* 0x002fc800078ec0ff */
[C---:B------:R-:W-:Y:S02]  /*4bf0*/  ISETP.LT.U32.AND P0, PT, R0.reuse, 0x20, P0 ;  /* 0x000000200000780c */ /* 0x040fe40000701070 */
[----:B------:R-:W-:Y:S01]  /*4c00*/  ISETP.LT.U32.AND P1, PT, R0, 0x20, P1 ;  /* 0x000000200000780c */ /* 0x000fe20000f21070 */
[----:B------:R-:W-:-:S04]  /*4c10*/  @!P2 IMAD.MOV.U32 R0, RZ, RZ, 0x10000 ;  /* 0x00010000ff00a424 */ /* 0x000fc800078e00ff */
[----:B------:R1:W-:Y:S01]  /*4c20*/  @!P2 SYNCS.ARRIVE.TRANS64 RZ, [UR24+0x20000], R0 ;  /* 0x02000000ffffa9a7 */ /* 0x0003e20008000018 */
[----:B------:R2:W-:Y:S06]  /*4c30*/  MEMBAR.ALL.CTA ;  /* 0x0000000000007992 */ /* 0x0005ec0000008000 */
[----:B--2---:R-:W2:Y:S02]  /*4c40*/  FENCE.VIEW.ASYNC.S ;  /* 0x00000000000073c6 */ /* 0x004ea40000000000 */
[----:B--2---:R-:W-:Y:S01]  /*4c50*/  VOTEU.ANY UP0, P0 ;  /* 0x00000000003f7886 */ /* 0x004fe20000000100 */
[----:B------:R-:W-:Y:S01]  /*4c60*/  VOTEU.ANY UP2, P0 ;  /* 0x00000000003f7886 */ /* 0x000fe20000040100 */
[----:B------:R-:W-:Y:S01]  /*4c70*/  VOTEU.ANY UP1, P1 ;  /* 0x00000000003f7886 */ /* 0x000fe20000820100 */
[----:B------:R-:W-:Y:S01]  /*4c80*/  VOTEU.ANY UP3, P1 ;  /* 0x00000000003f7886 */ /* 0x000fe20000860100 */
[----:B-1----:R-:W-:Y:S01]  /*4c90*/  IMAD.U32 R0, RZ, RZ, UR41 ;  /* 0x00000029ff007e24 */ /* 0x002fe2000f8e00ff */
[----:B------:R-:W-:Y:S01]  /*4ca0*/  @UP0 UIADD3 UR17, UR24, 0x20000, URZ ;  /* 0x0002000018110890 */ /* 0x000fe2000fffe03f */
[----:B------:R-:W-:Y:S01]  /*4cb0*/  @UP0 UMOV UR20, UR6 ;  /* 0x0000000600140c82 */ /* 0x000fe20008000000 */
[----:B------:R-:W-:Y:S01]  /*4cc0*/  @UP0 UMOV UR21, UR7 ;  /* 0x0000000700150c82 */ /* 0x000fe20008000000 */
[----:B------:R-:W-:Y:S01]  /*4cd0*/  @UP1 UIADD3 UR13, UR24, 0x20000, URZ ;  /* 0x00020000180d1890 */ /* 0x000fe2000fffe03f */
[----:B------:R-:W-:Y:S01]  /*4ce0*/  SHF.L.U32 R0, R0, 0x1f, RZ ;  /* 0x0000001f00007819 */ /* 0x000fe200000006ff */
[----:B------:R-:W-:Y:S01]  /*4cf0*/  @UP1 UMOV UR22, UR8 ;  /* 0x0000000800161c82 */ /* 0x000fe20008000000 */
[----:B------:R-:W-:Y:S01]  /*4d00*/  @UP1 UMOV UR23, UR9 ;  /* 0x0000000900171c82 */ /* 0x000fe20008000000 */
[----:B------:R-:W-:Y:S06]  /*4d10*/  BAR.SYNC.DEFER_BLOCKING 0x0 ;  /* 0x0000000000007b1d */ /* 0x000fec0000010000 */
[----:B------:R1:W-:Y:S02]  /*4d20*/  @UP2 UTMALDG.2D [UR16], [UR20] ;  /* 0x00000010140025b4 */ /* 0x0003e40008008000 */
[----:B------:R-:W-:Y:S06]  /*4d30*/  BAR.SYNC.DEFER_BLOCKING 0x0 ;  /* 0x0000000000007b1d */ /* 0x000fec0000010000 */
[----:B------:R1:W-:Y:S02]  /*4d40*/  @UP3 UTMALDG.2D [UR12], [UR22] ;  /* 0x0000000c160035b4 */ /* 0x0003e40008008000 */
[----:B------:R-:W-:Y:S06]  /*4d50*/  BAR.SYNC.DEFER_BLOCKING 0x0 ;  /* 0x0000000000007b1d */ /* 0x000fec0000010000 */
[----:B------:R-:W2:Y:S02]  /*4d60*/  SYNCS.PHASECHK.TRANS64.TRYWAIT P0, [UR24+0x20000], R0 ;  /* 0x02000000ff0075a7 */ /* 0x000ea40008000158 */
[----:B-12---:R-:W-:Y:S05]  /*4d70*/  @!P0 BRA `(.L_x_49) ;  /* 0x0000007c00348947 */ /* 0x006fea0003800000 */
.L_x_51:
[----:B------:R-:W-:Y:S01]  /*4d80*/  STL.64 [R1+0x6c0], R150 ;  /* 0x0006c09601007387 */ /* 0x000fe20000100a00 */
[----:B------:R-:W-:Y:S01]  /*4d90*/  UMOV UR29, 0x40000040 ;  /* 0x40000040001d7882 */ /* 0x000fe20000000000 */
[----:B------:R-:W-:Y:S01]  /*4da0*/  UMOV UR31, 0x40000040 ;  /* 0x40000040001f7882 */ /* 0x000fe20000000000 */
[----:B------:R-:W-:Y:S01]  /*4db0*/  UIADD3 UR32, UP0, UR28, 0x2, URZ ;  /* 0x000000021c207890 */ /* 0x000fe2000ff1e03f */
[----:B------:R-:W-:Y:S01]  /*4dc0*/  STL.64 [R1+0x6b8], R148 ;  /* 0x0006b89401007387 */ /* 0x000fe20000100a00 */
[----:B------:R-:W-:Y:S01]  /*4dd0*/  UIADD3 UR34, UP1, UR30, 0x2, URZ ;  /* 0x000000021e227890 */ /* 0x000fe2000ff3e03f */
[----:B------:R-:W1:Y:S02]  /*4de0*/  LDC R0, c[0x0][0x230] ;  /* 0x00008c00ff007b82 */ /* 0x000e640000000800 */
[----:B------:R-:W-:Y:S04]  /*4df0*/  STL.64 [R1+0x6b0], R146 ;  /* 0x0006b09201007387 */ /* 0x000fe80000100a00 */
        /* <DEDUP_REMOVED lines=10> */
[----:B------:R2:W-:Y:S04]  /*4ea0*/  STL.64 [R1+0x658], R124 ;  /* 0x0006587c01007387 */ /* 0x0005e80000100a00 */
[----:B--2---:R-:W2:Y:S04]  /*4eb0*/  LDL.LU.64 R124, [R1] ;  /* 0x00000000017c7983 */ /* 0x004ea80000300a00 */
[----:B------:R-:W3:Y:S04]  /*4ec0*/  LDL.LU.64 R126, [R1+0x8] ;  /* 0x00000800017e7983 */ /* 0x000ee80000300a00 */
[----:B------:R-:W5:Y:S04]  /*4ed0*/  LDL.LU.64 R128, [R1+0x10] ;  /* 0x0000100001807983 */ /* 0x000f680000300a00 */
[----:B------:R-:W4:Y:S04]  /*4ee0*/  LDL.LU.64 R130, [R1+0x18] ;  /* 0x0000180001827983 */ /* 0x000f280000300a00 */
[----:B------:R-:W2:Y:S04]  /*4ef0*/  LDL.LU.64 R132, [R1+0x20] ;  /* 0x0000200001847983 */ /* 0x000ea80000300a00 */
        /* <DEDUP_REMOVED lines=9> */
[----:B---3--:R-:W-:Y:S04]  /*4f90*/  STL.64 [R1+0x8c0], R150 ;  /* 0x0008c09601007387 */ /* 0x008fe80000100a00 */
[----:B--2---:R-:W-:Y:S04]  /*4fa0*/  STL.64 [R1+0x8b8], R148 ;  /* 0x0008b89401007387 */ /* 0x004fe80000100a00 */
[----:B----4-:R-:W-:Y:S04]  /*4fb0*/  STL.64 [R1+0x8b0], R146 ;  /* 0x0008b09201007387 */ /* 0x010fe80000100a00 */
[----:B-----5:R-:W-:Y:S04]  /*4fc0*/  STL.64 [R1+0x8a8], R144 ;  /* 0x0008a89001007387 */ /* 0x020fe80000100a00 */
        /* <DEDUP_REMOVED lines=60> */
[----:B--2---:R-:W2:Y:S04]  /*5390*/  LDL.LU.64 R24, [R1+0x200] ;  /* 0x0002000001187983 */ /* 0x004ea80000300a00 */
[----:B------:R-:W3:Y:S04]  /*53a0*/  LDL.LU.64 R26, [R1+0x208] ;  /* 0x00020800011a7983 */ /* 0x000ee80000300a00 */
[----:B------:R-:W4:Y:S04]  /*53b0*/  LDL.LU.64 R28, [R1+0x210] ;  /* 0x00021000011c7983 */ /* 0x000f280000300a00 */
[----:B------:R-:W5:Y:S04]  /*53c0*/  LDL.LU.64 R30, [R1+0x218] ;  /* 0x00021800011e7983 */ /* 0x000f680000300a00 */
[----:B------:R-:W2:Y:S04]  /*53d0*/  LDL.LU.64 R32, [R1+0x220] ;  /* 0x0002200001207983 */ /* 0x000ea80000300a00 */
        /* <DEDUP_REMOVED lines=59> */
[----:B-----5:R-:W-:Y:S04]  /*5790*/  STL.64 [R1+0xac0], R150 ;  /* 0x000ac09601007387 */ /* 0x020fe80000100a00 */
[----:B----4-:R-:W-:Y:S04]  /*57a0*/  STL.64 [R1+0xab8], R148 ;  /* 0x000ab89401007387 */ /* 0x010fe80000100a00 */
[----:B---3--:R-:W-:Y:S04]  /*57b0*/  STL.64 [R1+0xab0], R146 ;  /* 0x000ab09201007387 */ /* 0x008fe80000100a00 */
[----:B--2---:R-:W-:Y:S04]  /*57c0*/  STL.64 [R1+0xaa8], R144 ;  /* 0x000aa89001007387 */ /* 0x004fe80000100a00 */
        /* <DEDUP_REMOVED lines=61> */
[----:B------:R-:W2:Y:S04]  /*5ba0*/  LDL.LU.64 R26, [R1+0x408] ;  /* 0x00040800011a7983 */ /* 0x000ea80000300a00 */
        /* <DEDUP_REMOVED lines=61> */
[----:B------:R-:W2:Y:S01]  /*5f80*/  LDL.LU.64 R150, [R1+0x5f8] ;  /* 0x0005f80001967983 */ /* 0x000ea20000300a00 */
[----:B------:R-:W-:Y:S01]  /*5f90*/  UMOV UR12, URZ ;  /* 0x0000003f000c7c82 */ /* 0x000fe20008000000 */
[----:B------:R-:W-:Y:S01]  /*5fa0*/  UMOV UR13, URZ ;  /* 0x0000003f000d7c82 */ /* 0x000fe20008000000 */
[----:B------:R-:W-:Y:S01]  /*5fb0*/  UIADD3.X UR33, UR12, 0x40000040, URZ, UP0, !UPT ;  /* 0x400000400c217890 */ /* 0x000fe200087fe43f */
[----:B------:R-:W3:Y:S01]  /*5fc0*/  LDL.LU.64 R152, [R1+0x70] ;  /* 0x0000700001987983 */ /* 0x000ee20000300a00 */
[----:B------:R-:W-:Y:S01]  /*5fd0*/  UIADD3.X UR35, UR13, 0x40000040, URZ, UP1, !UPT ;  /* 0x400000400d237890 */ /* 0x000fe20008ffe43f */
[----:B--2---:R-:W-:Y:S01]  /*5fe0*/  WARPGROUP.ARRIVE ;  /* 0x00000000000079c5 */ /* 0x004fe20000000000 */
[----:B------:R-:W-:Y:S01]  /*5ff0*/  UIADD3.64 UR24, UR32, 0x2, URZ ;  /* 0x0000000220187897 */ /* 0x000fe2000fffe03f */
[----:B------:R-:W3:Y:S04]  /*6000*/  LDL.LU.64 R154, [R1+0x78] ;  /* 0x00007800019a7983 */ /* 0x000ee80000300a00 */
[----:B------:R-:W-:Y:S01]  /*6010*/  QGMMA.64x256x32.F32.E4M3.E4M3 R24, gdesc[UR28], R24, gsb0 ;  /* 0x03e000001c1879f3 */ /* 0x000fe20008000818 */
[----:B------:R-:W-:Y:S01]  /*6020*/  UIADD3.64 UR26, UR34, 0x2, URZ ;  /* 0x00000002221a7897 */ /* 0x000fe2000fffe03f */
[----:B------:R-:W3:Y:S01]  /*6030*/  LDL.LU.64 R156, [R1+0x80] ;  /* 0x00008000019c7983 */ /* 0x000ee20000300a00 */
[----:B------:R-:W-:-:S02]  /*6040*/  UIADD3.64 UR20, UR32, 0x4, URZ ;  /* 0x0000000420147897 */ /* 0x000fc4000fffe03f */
[----:B------:R-:W-:Y:S01]  /*6050*/  UIADD3.64 UR22, UR34, 0x4, URZ ;  /* 0x0000000422167897 */ /* 0x000fe2000fffe03f */
[----:B------:R-:W3:Y:S04]  /*6060*/  LDL.LU.64 R158, [R1+0x88] ;  /* 0x00008800019e7983 */ /* 0x000ee80000300a00 */
        /* <DEDUP_REMOVED lines=45> */
[----:B------:R-:W3:Y:S01]  /*6340*/  LDL.LU.64 R250, [R1+0x1f8] ;  /* 0x0001f80001fa7983 */ /* 0x000ee20000300a00 */
[----:B------:R-:W-:-:S02]  /*6350*/  WARPGROUP.DEPBAR.LE gsb0, 0x0 ;  /* 0x00008000000079c5 */ /* 0x000fc40000010000 */
[----:B------:R-:W-:-:S06]  /*6360*/  WARPGROUP.ARRIVE ;  /* 0x00000000000079c5 */ /* 0x000fcc0000000000 */
[----:B------:R-:W-:Y:S03]  /*6370*/  QGMMA.64x256x32.F32.E4M3.E4M3 R24, gdesc[UR32], R24, gsb0 ;  /* 0x03e00000201879f3 */ /* 0x000fe60008000818 */
[----:B------:R-:W-:Y:S02]  /*6380*/  WARPGROUP.DEPBAR.LE gsb0, 0x0 ;  /* 0x00008000000079c5 */ /* 0x000fe40000010000 */
[----:B------:R-:W-:-:S15]  /*6390*/  WARPGROUP.ARRIVE ;  /* 0x00000000000079c5 */ /* 0x000fde0000000000 */
[----:B------:R-:W-:-:S08]  /*63a0*/  NOP ;  /* 0x0000000000007918 */ /* 0x000fd00000000000 */
[----:B------:R-:W-:Y:S03]  /*63b0*/  QGMMA.64x256x32.F32.E4M3.E4M3 R24, gdesc[UR24], R24, gsb0 ;  /* 0x03e00000181879f3 */ /* 0x000fe60008000818 */
[----:B------:R-:W-:Y:S02]  /*63c0*/  WARPGROUP.DEPBAR.LE gsb0, 0x0 ;  /* 0x00008000000079c5 */ /* 0x000fe40000010000 */
[----:B------:R-:W-:-:S15]  /*63d0*/  WARPGROUP.ARRIVE ;  /* 0x00000000000079c5 */ /* 0x000fde0000000000 */
[----:B------:R-:W-:-:S08]  /*63e0*/  NOP ;  /* 0x0000000000007918 */ /* 0x000fd00000000000 */
[----:B------:R-:W-:Y:S03]  /*63f0*/  QGMMA.64x256x32.F32.E4M3.E4M3 R24, gdesc[UR20], R24, gsb0 ;  /* 0x03e00000141879f3 */ /* 0x000fe60008000818 */
[----:B------:R-:W-:Y:S02]  /*6400*/  WARPGROUP.DEPBAR.LE gsb0, 0x0 ;  /* 0x00008000000079c5 */ /* 0x000fe40000010000 */
        /* <DEDUP_REMOVED lines=128> */
[----:B------:R-:W-:-:S02]  /*6c10*/  UIADD3.64 UR28, UR32, 0x1fe, URZ ;  /* 0x000001fe201c7897 */ /* 0x000fc4000fffe03f */
[----:B------:R-:W-:Y:S01]  /*6c20*/  UIADD3.64 UR36, UR32, 0x200, URZ ;  /* 0x0000020020247897 */ /* 0x000fe2000fffe03f */
[----:B------:R-:W-:Y:S01]  /*6c30*/  UMOV UR38, UR34 ;  /* 0x0000002200267c82 */ /* 0x000fe20008000000 */
[----:B------:R-:W-:Y:S01]  /*6c40*/  UMOV UR39, UR35 ;  /* 0x0000002300277c82 */ /* 0x000fe20008000000 */
[----:B------:R-:W-:Y:S02]  /*6c50*/  UIADD3.64 UR24, UR32, 0x202, URZ ;  /* 0x0000020220187897 */ /* 0x000fe4000fffe03f */
[----:B------:R-:W-:Y:S01]  /*6c60*/  UIADD3.64 UR20, UR32, 0x204, URZ ;  /* 0x0000020420147897 */ /* 0x000fe2000fffe03f */
[----:B--2---:R-:W-:-:S06]  /*6c70*/  WARPGROUP.ARRIVE ;  /* 0x00000000000079c5 */ /* 0x004fcc0000000000 */
        /* <DEDUP_REMOVED lines=78> */
[----:B--2---:R-:W3:Y:S04]  /*7160*/  LDL.LU.64 R150, [R1+0x8c0] ;  /* 0x0008c00001967983 */ /* 0x004ee80000300a00 */
        /* <DEDUP_REMOVED lines=13> */
[----:B------:R-:W-:-:S02]  /*7240*/  UIADD3.64 UR28, UR32, 0x3fe, URZ ;  /* 0x000003fe201c7897 */ /* 0x000fc4000fffe03f */
[----:B------:R-:W-:Y:S01]  /*7250*/  UIADD3.64 UR36, UR32, 0x400, URZ ;  /* 0x0000040020247897 */ /* 0x000fe2000fffe03f */
[----:B------:R-:W2:Y:S01]  /*7260*/  LDL.LU.64 R122, [R1+0x850] ;  /* 0x00085000017a7983 */ /* 0x000ea20000300a00 */
[----:B------:R-:W-:Y:S01]  /*7270*/  UMOV UR38, UR34 ;  /* 0x0000002200267c82 */ /* 0x000fe20008000000 */
[----:B------:R-:W-:Y:S01]  /*7280*/  UMOV UR39, UR35 ;  /* 0x0000002300277c82 */ /* 0x000fe20008000000 */
[----:B------:R-:W-:Y:S01]  /*7290*/  UIADD3.64 UR24, UR32, 0x402, URZ ;  /* 0x0000040220187897 */ /* 0x000fe2000fffe03f */
[----:B------:R-:W2:Y:S01]  /*72a0*/  LDL.LU.64 R120, [R1+0x848] ;  /* 0x0008480001787983 */ /* 0x000ea20000300a00 */
[----:B------:R-:W-:-:S03]  /*72b0*/  UIADD3.64 UR20, UR32, 0x404, URZ ;  /* 0x0000040420147897 */ /* 0x000fc6000fffe03f */
        /* <DEDUP_REMOVED lines=48> */
[----:B---3--:R-:W-:-:S06]  /*75c0*/  WARPGROUP.ARRIVE ;  /* 0x00000000000079c5 */ /* 0x008fcc0000000000 */
        /* <DEDUP_REMOVED lines=14> */
[----:B------:R-:W-:Y:S04]  /*76b0*/  STL.64 [R1], R124 ;  /* 0x0000007c01007387 */ /* 0x000fe80000100a00 */
        /* <DEDUP_REMOVED lines=63> */
[----:B---3--:R-:W2:Y:S04]  /*7ab0*/  LDL.LU.64 R150, [R1+0x6c0] ;  /* 0x0006c00001967983 */ /* 0x008ea80000300a00 */
        /* <DEDUP_REMOVED lines=14> */
[----:B------:R-:W-:Y:S02]  /*7ba0*/  UIADD3.64 UR24, UR32, 0x602, URZ ;  /* 0x0000060220187897 */ /* 0x000fe4000fffe03f */
[----:B------:R-:W-:Y:S02]  /*7bb0*/  UIADD3.64 UR20, UR32, 0x604, URZ ;  /* 0x0000060420147897 */ /* 0x000fe4000fffe03f */
[----:B------:R-:W-:Y:S02]  /*7bc0*/  UIADD3 UR18, UR18, 0x80, URZ ;  /* 0x0000008012127890 */ /* 0x000fe4000fffe03f */
[----:B------:R-:W-:-:S04]  /*7bd0*/  UIADD3 UR40, UR40, 0x1, URZ ;  /* 0x0000000128287890 */ /* 0x000fc8000fffe03f */
[----:B-1----:R-:W-:Y:S01]  /*7be0*/  ISETP.LE.AND P0, PT, R0, UR18, PT ;  /* 0x0000001200007c0c */ /* 0x002fe2000bf03270 */
[----:B------:R-:W-:-:S04]  /*7bf0*/  UISETP.NE.U32.AND UP0, UPT, UR40, 0x2, UPT ;  /* 0x000000022800788c */ /* 0x000fc8000bf05070 */
[----:B------:R-:W-:Y:S02]  /*7c00*/  USEL UR12, URZ, 0x1, UP0 ;  /* 0x000000013f0c7887 */ /* 0x000fe40008000000 */
[----:B------:R-:W-:Y:S02]  /*7c10*/  USEL UR40, UR40, URZ, UP0 ;  /* 0x0000003f28287287 */ /* 0x000fe40008000000 */
[----:B------:R-:W-:Y:S01]  /*7c20*/  ULOP3.LUT UR41, UR41, UR12, URZ, 0x3c, !UPT ;  /* 0x0000000c29297292 */ /* 0x000fe2000f8e3c3f */
[----:B--2---:R-:W-:-:S06]  /*7c30*/  WARPGROUP.ARRIVE ;  /* 0x00000000000079c5 */ /* 0x004fcc0000000000 */
[----:B------:R-:W-:Y:S01]  /*7c40*/  QGMMA.64x256x32.F32.E4M3.E4M3 R24, gdesc[UR28], R24, gsb0 ;  /* 0x03e000001c1879f3 */ /* 0x000fe20008000818 */
[----:B------:R-:W-:Y:S01]  /*7c50*/  UIADD3.64 UR28, UR32, 0x600, URZ ;  /* 0x00000600201c7897 */ /* 0x000fe2000fffe03f */
[----:B------:R-:W-:Y:S01]  /*7c60*/  UMOV UR30, UR34 ;  /* 0x00000022001e7c82 */ /* 0x000fe20008000000 */
[----:B------:R-:W-:Y:S01]  /*7c70*/  UMOV UR31, UR35 ;  /* 0x00000023001f7c82 */ /* 0x000fe20008000000 */
[----:B------:R-:W-:Y:S02]  /*7c80*/  WARPGROUP.DEPBAR.LE gsb0, 0x0 ;  /* 0x00008000000079c5 */ /* 0x000fe40000010000 */
[----:B------:R-:W-:-:S15]  /*7c90*/  WARPGROUP.ARRIVE ;  /* 0x00000000000079c5 */ /* 0x000fde0000000000 */
[----:B------:R-:W-:-:S07]  /*7ca0*/  NOP ;  /* 0x0000000000007918 */ /* 0x000fce0000000000 */
        /* <DEDUP_REMOVED lines=10> */
[----:B----4-:R-:W-:Y:S05]  /*7d50*/  @!P0 BRA `(.L_x_50) ;  /* 0xffffffcc00708947 */ /* 0x010fea000383ffff */
.L_x_48:
[----:B------:R-:W5:Y:S04]  /*7d60*/  LDL.LU R158, [R1+0x430] ;  /* 0x00043000019e7983 */ /* 0x000f680000300800 */
[----:B------:R-:W2:Y:S04]  /*7d70*/  LDL.LU R157, [R1+0x434] ;  /* 0x00043400019d7983 */ /* 0x000ea80000300800 */
        /* <DEDUP_REMOVED lines=24> */
[----:B-1----:R-:W2:Y:S04]  /*7f00*/  LDL.LU R4, [R1+0x498] ;  /* 0x0004980001047983 */ /* 0x002ea80000300800 */
[----:B------:R-:W2:Y:S04]  /*7f10*/  LDL.LU R3, [R1+0x49c] ;  /* 0x00049c0001037983 */ /* 0x000ea80000300800 */
[----:B----4-:R-:W4:Y:S04]  /*7f20*/  LDL.LU R2, [R1+0x4a0] ;  /* 0x0004a00001027983 */ /* 0x010f280000300800 */
[----:B------:R-:W4:Y:S04]  /*7f30*/  LDL.LU R0, [R1+0x4a4] ;  /* 0x0004a40001007983 */ /* 0x000f280000300800 */
[----:B------:R-:W4:Y:S04]  /*7f40*/  LDL.LU R160, [R1+0x400] ;  /* 0x0004000001a07983 */ /* 0x000f280000300800 */
[----:B------:R-:W4:Y:S04]  /*7f50*/  LDL.LU R159, [R1+0x404] ;  /* 0x00040400019f7983 */ /* 0x000f280000300800 */
[----:B------:R4:W-:Y:S04]  /*7f60*/  STL [R1+0x754], R88 ;  /* 0x0007545801007387 */ /* 0x0009e80000100800 */
[----:B------:R-:W-:Y:S04]  /*7f70*/  STL [R1+0x750], R89 ;  /* 0x0007505901007387 */ /* 0x000fe80000100800 */
        /* <DEDUP_REMOVED lines=61> */
[----:B------:R-:W-:Y:S01]  /*8350*/  STL [R1+0x658], R151 ;  /* 0x0006589701007387 */ /* 0x000fe20000100800 */
[----:B------:R-:W-:-:S02]  /*8360*/  F2FP.SATFINITE.E4M3.F32.PACK_AB_MERGE_C R32, R33, R32, RZ ;  /* 0x000000202120723e */ /* 0x000fc400048070ff */
[----:B------:R-:W-:Y:S01]  /*8370*/  F2FP.SATFINITE.E4M3.F32.PACK_AB_MERGE_C R34, R35, R34, RZ ;  /* 0x000000222322723e */ /* 0x000fe200048070ff */
[----:B---3--:R-:W-:Y:S01]  /*8380*/  BAR.SYNC.DEFER_BLOCKING 0x0 ;  /* 0x0000000000007b1d */ /* 0x008fe20000010000 */
[----:B-----5:R-:W-:Y:S02]  /*8390*/  IMAD.MOV.U32 R190, RZ, RZ, R158 ;  /* 0x000000ffffbe7224 */ /* 0x020fe400078e009e */
[----:B--2---:R-:W-:Y:S02]  /*83a0*/  IMAD.MOV.U32 R189, RZ, RZ, R157 ;  /* 0x000000ffffbd7224 */ /* 0x004fe400078e009d */
[----:B------:R-:W-:Y:S02]  /*83b0*/  IMAD.MOV.U32 R188, RZ, RZ, R156 ;  /* 0x000000ffffbc7224 */ /* 0x000fe400078e009c */
[----:B------:R-:W-:Y:S01]  /*83c0*/  IMAD.MOV.U32 R187, RZ, RZ, R155 ;  /* 0x000000ffffbb7224 */ /* 0x000fe200078e009b */
[----:B----4-:R-:W-:Y:S01]  /*83d0*/  F2FP.SATFINITE.E4M3.F32.PACK_AB_MERGE_C R88, R159, R160, RZ ;  /* 0x000000a09f58723e */ /* 0x010fe200048070ff */
[----:B------:R-:W-:Y:S01]  /*83e0*/  IMAD.MOV.U32 R186, RZ, RZ, R154 ;  /* 0x000000ffffba7224 */ /* 0x000fe200078e009a */
[----:B------:R-:W-:Y:S01]  /*83f0*/  F2FP.SATFINITE.E4M3.F32.PACK_AB_MERGE_C R36, R37, R36, RZ ;  /* 0x000000242524723e */ /* 0x000fe200048070ff */
[----:B------:R-:W-:Y:S01]  /*8400*/  IMAD.MOV.U32 R185, RZ, RZ, R153 ;  /* 0x000000ffffb97224 */ /* 0x000fe200078e0099 */
[----:B------:R-:W-:Y:S01]  /*8410*/  F2FP.SATFINITE.E4M3.F32.PACK_AB_MERGE_C R38, R39, R38, RZ ;  /* 0x000000262726723e */ /* 0x000fe200048070ff */
[----:B------:R1:W-:Y:S01]  /*8420*/  STL [R1+0x654], R88 ;  /* 0x0006545801007387 */ /* 0x0003e20000100800 */
[----:B------:R-:W-:Y:S01]  /*8430*/  IMAD.MOV.U32 R184, RZ, RZ, R152 ;  /* 0x000000ffffb87224 */ /* 0x000fe200078e0098 */
[----:B------:R-:W-:Y:S01]  /*8440*/  F2FP.SATFINITE.E4M3.F32.PACK_AB_MERGE_C R40, R41, R40, RZ ;  /* 0x000000282928723e */ /* 0x000fe200048070ff */
[----:B------:R-:W-:Y:S01]  /*8450*/  IMAD.MOV.U32 R183, RZ, RZ, R23 ;  /* 0x000000ffffb77224 */ /* 0x000fe200078e0017 */
[----:B------:R-:W1:Y:S01]  /*8460*/  LDL.LU R160, [R1+0x408] ;  /* 0x0004080001a07983 */ /* 0x000e620000300800 */
[----:B------:R-:W-:Y:S01]  /*8470*/  IMAD.MOV.U32 R182, RZ, RZ, R22 ;  /* 0x000000ffffb67224 */ /* 0x000fe200078e0016 */
[----:B------:R-:W-:Y:S01]  /*8480*/  F2FP.SATFINITE.E4M3.F32.PACK_AB_MERGE_C R42, R43, R42, RZ ;  /* 0x0000002a2b2a723e */ /* 0x000fe200048070ff */
[----:B------:R-:W-:Y:S01]  /*8490*/  IMAD.MOV.U32 R181, RZ, RZ, R21 ;  /* 0x000000ffffb57224 */ /* 0x000fe200078e0015 */
[----:B------:R-:W1:Y:S01]  /*84a0*/  LDL.LU R159, [R1+0x40c] ;  /* 0x00040c00019f7983 */ /* 0x000e620000300800 */
[----:B------:R-:W-:Y:S01]  /*84b0*/  IMAD.MOV.U32 R180, RZ, RZ, R20 ;  /* 0x000000ffffb47224 */ /* 0x000fe200078e0014 */
[----:B------:R-:W-:Y:S01]  /*84c0*/  F2FP.SATFINITE.E4M3.F32.PACK_AB_MERGE_C R44, R45, R44, RZ ;  /* 0x0000002c2d2c723e */ /* 0x000fe200048070ff */
[----:B------:R-:W-:Y:S01]  /*84d0*/  IMAD.MOV.U32 R179, RZ, RZ, R19 ;  /* 0x000000ffffb37224 */ /* 0x000fe200078e0013 */
[----:B------:R-:W-:Y:S01]  /*84e0*/  F2FP.SATFINITE.E4M3.F32.PACK_AB_MERGE_C R46, R47, R46, RZ ;  /* 0x0000002e2f2e723e */ /* 0x000fe200048070ff */
[----:B------:R-:W-:Y:S01]  /*84f0*/  IMAD.MOV.U32 R178, RZ, RZ, R18 ;  /* 0x000000ffffb27224 */ /* 0x000fe200078e0012 */
[----:B------:R-:W-:Y:S01]  /*8500*/  F2FP.SATFINITE.E4M3.F32.PACK_AB_MERGE_C R56, R57, R56, RZ ;  /* 0x000000383938723e */ /* 0x000fe200048070ff */
[----:B------:R-:W-:Y:S01]  /*8510*/  IMAD.MOV.U32 R177, RZ, RZ, R17 ;  /* 0x000000ffffb17224 */ /* 0x000fe200078e0011 */
[----:B------:R-:W2:Y:S01]  /*8520*/  @!P2 SYNCS.CCTL.IV [UR42+0x20000] ;  /* 0x02000000ff00a9b1 */ /* 0x000ea2000800002a */
[----:B-1----:R-:W-:Y:S01]  /*8530*/  F2FP.SATFINITE.E4M3.F32.PACK_AB_MERGE_C R88, R159, R160, RZ ;  /* 0x000000a09f58723e */ /* 0x002fe200048070ff */
[----:B------:R-:W-:-:S02]  /*8540*/  IMAD.MOV.U32 R176, RZ, RZ, R16 ;  /* 0x000000ffffb07224 */ /* 0x000fc400078e0010 */
[----:B------:R-:W-:Y:S02]  /*8550*/  IMAD.MOV.U32 R175, RZ, RZ, R15 ;  /* 0x000000ffffaf7224 */ /* 0x000fe400078e000f */
[----:B------:R-:W-:Y:S01]  /*8560*/  IMAD.MOV.U32 R174, RZ, RZ, R14 ;  /* 0x000000ffffae7224 */ /* 0x000fe200078e000e */
[----:B------:R1:W-:Y:S04]  /*8570*/  STL [R1+0x650], R88 ;  /* 0x0006505801007387 */ /* 0x0003e80000100800 */
[----:B------:R-:W1:Y:S04]  /*8580*/  LDL.LU R160, [R1+0x410] ;  /* 0x0004100001a07983 */ /* 0x000e680000300800 */
[----:B------:R-:W1:Y:S01]  /*8590*/  LDL.LU R159, [R1+0x414] ;  /* 0x00041400019f7983 */ /* 0x000e620000300800 */
[----:B------:R-:W-:-:S02]  /*85a0*/  IMAD.MOV.U32 R173, RZ, RZ, R13 ;  /* 0x000000ffffad7224 */ /* 0x000fc400078e000d */
[----:B------:R-:W-:Y:S02]  /*85b0*/  IMAD.MOV.U32 R172, RZ, RZ, R12 ;  /* 0x000000ffffac7224 */ /* 0x000fe400078e000c */
[----:B------:R-:W-:Y:S02]  /*85c0*/  IMAD.MOV.U32 R171, RZ, RZ, R11 ;  /* 0x000000ffffab7224 */ /* 0x000fe400078e000b */
[----:B------:R-:W-:Y:S02]  /*85d0*/  IMAD.MOV.U32 R170, RZ, RZ, R10 ;  /* 0x000000ffffaa7224 */ /* 0x000fe400078e000a */
[----:B------:R-:W-:Y:S02]  /*85e0*/  IMAD.MOV.U32 R169, RZ, RZ, R9 ;  /* 0x000000ffffa97224 */ /* 0x000fe400078e0009 */
[----:B------:R-:W-:Y:S02]  /*85f0*/  IMAD.MOV.U32 R168, RZ, RZ, R8 ;  /* 0x000000ffffa87224 */ /* 0x000fe400078e0008 */
[----:B------:R-:W-:-:S02]  /*8600*/  IMAD.MOV.U32 R167, RZ, RZ, R7 ;  /* 0x000000ffffa77224 */ /* 0x000fc400078e0007 */
[----:B------:R-:W-:Y:S02]  /*8610*/  IMAD.MOV.U32 R166, RZ, RZ, R6 ;  /* 0x000000ffffa67224 */ /* 0x000fe400078e0006 */
[----:B------:R-:W-:Y:S02]  /*8620*/  IMAD.MOV.U32 R165, RZ, RZ, R5 ;  /* 0x000000ffffa57224 */ /* 0x000fe400078e0005 */
[----:B------:R-:W-:Y:S02]  /*8630*/  IMAD.MOV.U32 R164, RZ, RZ, R4 ;  /* 0x000000ffffa47224 */ /* 0x000fe400078e0004 */
[----:B------:R-:W-:Y:S02]  /*8640*/  IMAD.MOV.U32 R163, RZ, RZ, R3 ;  /* 0x000000ffffa37224 */ /* 0x000fe400078e0003 */
[----:B------:R-:W-:Y:S02]  /*8650*/  IMAD.MOV.U32 R162, RZ, RZ, R2 ;  /* 0x000000ffffa27224 */ /* 0x000fe400078e0002 */
[----:B------:R-:W-:Y:S01]  /*8660*/  IMAD.MOV.U32 R161, RZ, RZ, R0 ;  /* 0x000000ffffa17224 */ /* 0x000fe200078e0000 */
[----:B------:R-:W-:-:S02]  /*8670*/  F2FP.SATFINITE.E4M3.F32.PACK_AB_MERGE_C R90, R187, R188, RZ ;  /* 0x000000bcbb5a723e */ /* 0x000fc400048070ff */
[----:B------:R-:W-:Y:S01]  /*8680*/  F2FP.SATFINITE.E4M3.F32.PACK_AB_MERGE_C R89, R185, R186, RZ ;  /* 0x000000bab959723e */ /* 0x000fe200048070ff */
[----:B------:R-:W3:Y:S01]  /*8690*/  S2R R57, SR_TID.X ;  /* 0x0000000000397919 */ /* 0x000ee20000002100 */
[----:B--2---:R-:W-:Y:S01]  /*86a0*/  BAR.SYNC.DEFER_BLOCKING 0x0 ;  /* 0x0000000000007b1d */ /* 0x004fe20000010000 */
[----:B------:R-:W-:Y:S02]  /*86b0*/  F2FP.SATFINITE.E4M3.F32.PACK_AB_MERGE_C R24, R25, R24, RZ ;  /* 0x000000181918723e */ /* 0x000fe400048070ff */
[----:B------:R-:W-:Y:S02]  /*86c0*/  F2FP.SATFINITE.E4M3.F32.PACK_AB_MERGE_C R28, R29, R28, RZ ;  /* 0x0000001c1d1c723e */ /* 0x000fe400048070ff */
[----:B------:R-:W-:Y:S02]  /*86d0*/  F2FP.SATFINITE.E4M3.F32.PACK_AB_MERGE_C R26, R27, R26, RZ ;  /* 0x0000001a1b1a723e */ /* 0x000fe400048070ff */
[----:B------:R-:W-:Y:S02]  /*86e0*/  F2FP.SATFINITE.E4M3.F32.PACK_AB_MERGE_C R48, R49, R48, RZ ;  /* 0x000000303130723e */ /* 0x000fe400048070ff */
[----:B------:R-:W-:-:S02]  /*86f0*/  F2FP.SATFINITE.E4M3.F32.PACK_AB_MERGE_C R50, R51, R50, RZ ;  /* 0x000000323332723e */ /* 0x000fc400048070ff */
[----:B------:R-:W-:Y:S02]  /*8700*/  F2FP.SATFINITE.E4M3.F32.PACK_AB_MERGE_C R52, R53, R52, RZ ;  /* 0x000000343534723e */ /* 0x000fe400048070ff */
[----:B------:R-:W-:Y:S01]  /*8710*/  F2FP.SATFINITE.E4M3.F32.PACK_AB_MERGE_C R54, R55, R54, RZ ;  /* 0x000000363736723e */ /* 0x000fe200048070ff */
[----:B------:R-:W2:Y:S01]  /*8720*/  @!P2 SYNCS.CCTL.IV [UR42+0x20008] ;  /* 0x02000800ff00a9b1 */ /* 0x000ea2000800002a */
[----:B-1----:R-:W-:-:S05]  /*8730*/  F2FP.SATFINITE.E4M3.F32.PACK_AB_MERGE_C R88, R159, R160, RZ ;  /* 0x000000a09f58723e */ /* 0x002fca00048070ff */
[----:B------:R1:W-:Y:S04]  /*8740*/  STL [R1+0x64c], R88 ;  /* 0x00064c5801007387 */ /* 0x0003e80000100800 */
[----:B------:R-:W1:Y:S04]  /*8750*/  LDL.LU R160, [R1+0x418] ;  /* 0x0004180001a07983 */ /* 0x000e680000300800 */
[----:B------:R-:W1:Y:S02]  /*8760*/  LDL.LU R159, [R1+0x41c] ;  /* 0x00041c00019f7983 */ /* 0x000e640000300800 */
        /* <DEDUP_REMOVED lines=10> */
[----:B------:R-:W4:Y:S04]  /*8810*/  LDL.LU R160, [R1+0x4a8] ;  /* 0x0004a80001a07983 */ /* 0x000f280000300800 */
[----:B------:R-:W4:Y:S04]  /*8820*/  LDL.LU R159, [R1+0x4ac] ;  /* 0x0004ac00019f7983 */ /* 0x000f280000300800 */
[----:B------:R-:W5:Y:S04]  /*8830*/  LDL.LU R158, [R1+0x4b0] ;  /* 0x0004b000019e7983 */ /* 0x000f680000300800 */
[----:B------:R-:W5:Y:S04]  /*8840*/  LDL.LU R157, [R1+0x4b4] ;  /* 0x0004b400019d7983 */ /* 0x000f680000300800 */
[----:B------:R-:W3:Y:S04]  /*8850*/  LDL.LU R156, [R1+0x4b8] ;  /* 0x0004b800019c7983 */ /* 0x000ee80000300800 */
[----:B------:R-:W3:Y:S04]  /*8860*/  LDL.LU R155, [R1+0x4bc] ;  /* 0x0004bc00019b7983 */ /* 0x000ee80000300800 */
        /* <DEDUP_REMOVED lines=25> */
[----:B------:R-:W2:Y:S01]  /*8a00*/  LDL.LU R0, [R1+0x524] ;  /* 0x0005240001007983 */ /* 0x000ea20000300800 */
[----:B-1----:R-:W-:-:S05]  /*8a10*/  F2FP.SATFINITE.E4M3.F32.PACK_AB_MERGE_C R88, R189, R190, RZ ;  /* 0x000000bebd58723e */ /* 0x002fca00048070ff */
[----:B------:R1:W-:Y:S04]  /*8a20*/  STL [R1+0x63c], R88 ;  /* 0x00063c5801007387 */ /* 0x0003e80000100800 */
[----:B------:R1:W-:Y:S04]  /*8a30*/  STL [R1+0x638], R90 ;  /* 0x0006385a01007387 */ /* 0x0003e80000100800 */
[----:B------:R1:W-:Y:S02]  /*8a40*/  STL [R1+0x634], R89 ;  /* 0x0006345901007387 */ /* 0x0003e40000100800 */
[----:B-1----:R-:W-:-:S02]  /*8a50*/  F2FP.SATFINITE.E4M3.F32.PACK_AB_MERGE_C R88, R183, R184, RZ ;  /* 0x000000b8b758723e */ /* 0x002fc400048070ff */
[----:B------:R-:W-:-:S03]  /*8a60*/  F2FP.SATFINITE.E4M3.F32.PACK_AB_MERGE_C R90, R181, R182, RZ ;  /* 0x000000b6b55a723e */ /* 0x000fc600048070ff */
[----:B------:R1:W-:Y:S01]  /*8a70*/  STL [R1+0x630], R88 ;  /* 0x0006305801007387 */ /* 0x0003e20000100800 */
[----:B------:R-:W-:-:S03]  /*8a80*/  F2FP.SATFINITE.E4M3.F32.PACK_AB_MERGE_C R89, R179, R180, RZ ;  /* 0x000000b4b359723e */ /* 0x000fc600048070ff */
[----:B------:R1:W-:Y:S04]  /*8a90*/  STL [R1+0x62c], R90 ;  /* 0x00062c5a01007387 */ /* 0x0003e80000100800 */
[----:B------:R1:W-:Y:S02]  /*8aa0*/  STL [R1+0x628], R89 ;  /* 0x0006285901007387 */ /* 0x0003e40000100800 */
[----:B-1----:R-:W-:Y:S02]  /*8ab0*/  F2FP.SATFINITE.E4M3.F32.PACK_AB_MERGE_C R88, R177, R178, RZ ;  /* 0x000000b2b158723e */ /* 0x002fe400048070ff */
        /* <DEDUP_REMOVED lines=16> */
[----:B------:R3:W-:Y:S01]  /*8bc0*/  STL [R1+0x604], R89 ;  /* 0x0006045901007387 */ /* 0x0007e20000100800 */
[----:B----4-:R-:W-:-:S05]  /*8bd0*/  F2FP.SATFINITE.E4M3.F32.PACK_AB_MERGE_C R88, R159, R160, RZ ;  /* 0x000000a09f58723e */ /* 0x010fca00048070ff */
[----:B------:R2:W-:Y:S01]  /*8be0*/  STL [R1+0x4ac], R88 ;  /* 0x0004ac5801007387 */ /* 0x0005e20000100800 */
[----:B-----5:R-:W-:-:S05]  /*8bf0*/  F2FP.SATFINITE.E4M3.F32.PACK_AB_MERGE_C R90, R157, R158, RZ ;  /* 0x0000009e9d5a723e */ /* 0x020fca00048070ff */
[----:B------:R-:W-:Y:S01]  /*8c00*/  STL [R1+0x4a8], R90 ;  /* 0x0004a85a01007387 */ /* 0x000fe20000100800 */
[----:B---3--:R-:W-:-:S05]  /*8c10*/  F2FP.SATFINITE.E4M3.F32.PACK_AB_MERGE_C R89, R155, R156, RZ ;  /* 0x0000009c9b59723e */ /* 0x008fca00048070ff */
[----:B------:R-:W-:Y:S01]  /*8c20*/  STL [R1+0x4a4], R89 ;  /* 0x0004a45901007387 */ /* 0x000fe20000100800 */
[----:B--2---:R-:W-:-:S05]  /*8c30*/  F2FP.SATFINITE.E4M3.F32.PACK_AB_MERGE_C R88, R153, R154, RZ ;  /* 0x0000009a9958723e */ /* 0x004fca00048070ff */
[----:B------:R-:W-:Y:S01]  /*8c40*/  STL [R1+0x4a0], R88 ;  /* 0x0004a05801007387 */ /* 0x000fe20000100800 */
[----:B------:R-:W-:-:S05]  /*8c50*/  F2FP.SATFINITE.E4M3.F32.PACK_AB_MERGE_C R23, R23, R152, RZ ;  /* 0x000000981717723e */ /* 0x000fca00048070ff */
[----:B------:R1:W-:Y:S01]  /*8c60*/  STL [R1+0x49c], R23 ;  /* 0x00049c1701007387 */ /* 0x0003e20000100800 */
        /* <DEDUP_REMOVED lines=18> */
[----:B------:R-:W-:-:S03]  /*8d90*/  F2FP.SATFINITE.E4M3.F32.PACK_AB_MERGE_C R3, R3, R4, RZ ;  /* 0x000000040303723e */ /* 0x000fc600048070ff */
[----:B------:R-:W5:Y:S04]  /*8da0*/  LDL.LU R190, [R1+0x528] ;  /* 0x0005280001be7983 */ /* 0x000f680000300800 */
[----:B------:R5:W-:Y:S01]  /*8db0*/  STL [R1+0x474], R3 ;  /* 0x0004740301007387 */ /* 0x000be20000100800 */
[----:B------:R-:W-:-:S03]  /*8dc0*/  F2FP.SATFINITE.E4M3.F32.PACK_AB_MERGE_C R0, R0, R2, RZ ;  /* 0x000000020000723e */ /* 0x000fc600048070ff */
[----:B------:R-:W5:Y:S04]  /*8dd0*/  LDL.LU R189, [R1+0x52c] ;  /* 0x00052c0001bd7983 */ /* 0x000f680000300800 */
[----:B------:R5:W-:Y:S04]  /*8de0*/  STL [R1+0x470], R0 ;  /* 0x0004700001007387 */ /* 0x000be80000100800 */
[----:B------:R-:W5:Y:S04]  /*8df0*/  LDL.LU R188, [R1+0x530] ;  /* 0x0005300001bc7983 */ /* 0x000f680000300800 */
        /* <DEDUP_REMOVED lines=36> */
[----:B-1----:R-:W5:Y:S04]  /*9040*/  LDL.LU R23, [R1+0x5c4] ;  /* 0x0005c40001177983 */ /* 0x002f680000300800 */
[----:B------:R-:W5:Y:S04]  /*9050*/  LDL.LU R22, [R1+0x5c8] ;  /* 0x0005c80001167983 */ /* 0x000f680000300800 */
[----:B--2---:R-:W2:Y:S04]  /*9060*/  LDL.LU R21, [R1+0x5cc] ;  /* 0x0005cc0001157983 */ /* 0x004ea80000300800 */
[----:B------:R-:W2:Y:S04]  /*9070*/  LDL.LU R20, [R1+0x5d0] ;  /* 0x0005d00001147983 */ /* 0x000ea80000300800 */
[----:B---3--:R-:W3:Y:S04]  /*9080*/  LDL.LU R19, [R1+0x5d4] ;  /* 0x0005d40001137983 */ /* 0x008ee80000300800 */
[----:B------:R-:W3:Y:S04]  /*9090*/  LDL.LU R18, [R1+0x5d8] ;  /* 0x0005d80001127983 */ /* 0x000ee80000300800 */
[----:B----4-:R-:W4:Y:S04]  /*90a0*/  LDL.LU R17, [R1+0x5dc] ;  /* 0x0005dc0001117983 */ /* 0x010f280000300800 */
[----:B------:R-:W4:Y:S04]  /*90b0*/  LDL.LU R16, [R1+0x5e0] ;  /* 0x0005e00001107983 */ /* 0x000f280000300800 */
[----:B-----5:R-:W5:Y:S04]  /*90c0*/  LDL.LU R15, [R1+0x5e4] ;  /* 0x0005e400010f7983 */ /* 0x020f680000300800 */
        /* <DEDUP_REMOVED lines=13> */
[----:B------:R-:W5:Y:S01]  /*91a0*/  LDL.LU R0, [R1+0x21c] ;  /* 0x00021c0001007983 */ /* 0x000f620000300800 */
[----:B------:R-:W-:-:S05]  /*91b0*/  F2FP.SATFINITE.E4M3.F32.PACK_AB_MERGE_C R88, R189, R190, RZ ;  /* 0x000000bebd58723e */ /* 0x000fca00048070ff */
[----:B------:R1:W-:Y:S01]  /*91c0*/  STL [R1+0x46c], R88 ;  /* 0x00046c5801007387 */ /* 0x0003e20000100800 */
[----:B------:R-:W-:Y:S02]  /*91d0*/  F2FP.SATFINITE.E4M3.F32.PACK_AB_MERGE_C R90, R187, R188, RZ ;  /* 0x000000bcbb5a723e */ /* 0x000fe400048070ff */
[----:B------:R-:W-:-:S03]  /*91e0*/  F2FP.SATFINITE.E4M3.F32.PACK_AB_MERGE_C R89, R185, R186, RZ ;  /* 0x000000bab959723e */ /* 0x000fc600048070ff */
[----:B------:R1:W-:Y:S02]  /*91f0*/  STL [R1+0x468], R90 ;  /* 0x0004685a01007387 */ /* 0x0003e40000100800 */
[----:B-1----:R-:W-:Y:S02]  /*9200*/  F2FP.SATFINITE.E4M3.F32.PACK_AB_MERGE_C R88, R183, R184, RZ ;  /* 0x000000b8b758723e */ /* 0x002fe400048070ff */
[----:B------:R1:W-:Y:S04]  /*9210*/  STL [R1+0x464], R89 ;  /* 0x0004645901007387 */ /* 0x0003e80000100800 */
[----:B------:R1:W-:Y:S01]  /*9220*/  STL [R1+0x460], R88 ;  /* 0x0004605801007387 */ /* 0x0003e20000100800 */
[----:B------:R-:W-:Y:S02]  /*9230*/  F2FP.SATFINITE.E4M3.F32.PACK_AB_MERGE_C R90, R181, R182, RZ ;  /* 0x000000b6b55a723e */ /* 0x000fe400048070ff */
[----:B-1----:R-:W-:-:S03]  /*9240*/  F2FP.SATFINITE.E4M3.F32.PACK_AB_MERGE_C R89, R179, R180, RZ ;  /* 0x000000b4b359723e */ /* 0x002fc600048070ff */
        /* <DEDUP_REMOVED lines=24> */
[----:B------:R-:W-:Y:S01]  /*93d0*/  STL [R1+0x42c], R90 ;  /* 0x00042c5a01007387 */ /* 0x000fe20000100800 */
[----:B------:R-:W-:-:S03]  /*93e0*/  F2FP.SATFINITE.E4M3.F32.PACK_AB_MERGE_C R88, R153, R154, RZ ;  /* 0x0000009a9958723e */ /* 0x000fc600048070ff */
[----:B------:R-:W-:Y:S01]  /*93f0*/  STL [R1+0x428], R89 ;  /* 0x0004285901007387 */ /* 0x000fe20000100800 */
[----:B------:R-:W-:-:S03]  /*9400*/  F2FP.SATFINITE.E4M3.F32.PACK_AB_MERGE_C R23, R23, R152, RZ ;  /* 0x000000981717723e */ /* 0x000fc600048070ff */
[----:B------:R-:W-:Y:S01]  /*9410*/  STL [R1+0x424], R88 ;  /* 0x0004245801007387 */ /* 0x000fe20000100800 */
[----:B--2---:R-:W-:-:S03]  /*9420*/  F2FP.SATFINITE.E4M3.F32.PACK_AB_MERGE_C R21, R21, R22, RZ ;  /* 0x000000161515723e */ /* 0x004fc600048070ff */
[----:B------:R1:W-:Y:S01]  /*9430*/  STL [R1+0x420], R23 ;  /* 0x0004201701007387 */ /* 0x0003e20000100800 */
[----:B---3--:R-:W-:-:S03]  /*9440*/  F2FP.SATFINITE.E4M3.F32.PACK_AB_MERGE_C R19, R19, R20, RZ ;  /* 0x000000141313723e */ /* 0x008fc600048070ff */
[----:B------:R2:W-:Y:S01]  /*9450*/  STL [R1+0x41c], R21 ;  /* 0x00041c1501007387 */ /* 0x0005e20000100800 */
[----:B----4-:R-:W-:-:S03]  /*9460*/  F2FP.SATFINITE.E4M3.F32.PACK_AB_MERGE_C R17, R17, R18, RZ ;  /* 0x000000121111723e */ /* 0x010fc600048070ff */
[----:B------:R3:W-:Y:S01]  /*9470*/  STL [R1+0x418], R19 ;  /* 0x0004181301007387 */ /* 0x0007e20000100800 */
[----:B-----5:R-:W-:-:S03]  /*9480*/  F2FP.SATFINITE.E4M3.F32.PACK_AB_MERGE_C R15, R15, R16, RZ ;  /* 0x000000100f0f723e */ /* 0x020fc600048070ff */
[----:B------:R4:W-:Y:S01]  /*9490*/  STL [R1+0x414], R17 ;  /* 0x0004141101007387 */ /* 0x0009e20000100800 */
[----:B------:R-:W-:-:S03]  /*94a0*/  F2FP.SATFINITE.E4M3.F32.PACK_AB_MERGE_C R13, R13, R14, RZ ;  /* 0x0000000e0d0d723e */ /* 0x000fc600048070ff */
        /* <DEDUP_REMOVED lines=8> */
[----:B------:R5:W-:Y:S04]  /*9530*/  STL [R1+0x400], R7 ;  /* 0x0004000701007387 */ /* 0x000be80000100800 */
        /* <DEDUP_REMOVED lines=125> */
[----:B------:R-:W-:-:S02]  /*9d10*/  F2FP.SATFINITE.E4M3.F32.PACK_AB_MERGE_C R251, R247, R248, RZ ;  /* 0x000000f8f7fb723e */ /* 0x000fc400048070ff */
[----:B------:R-:W-:Y:S01]  /*9d20*/  F2FP.SATFINITE.E4M3.F32.PACK_AB_MERGE_C R247, R243, R244, RZ ;  /* 0x000000f4f3f7723e */ /* 0x000fe200048070ff */
[----:B------:R-:W5:Y:S01]  /*9d30*/  LDL.LU R88, [R1] ;  /* 0x0000000001587983 */ /* 0x000f620000300800 */
[----:B------:R-:W-:Y:S02]  /*9d40*/  F2FP.SATFINITE.E4M3.F32.PACK_AB_MERGE_C R249, R245, R246, RZ ;  /* 0x000000f6f5f9723e */ /* 0x000fe400048070ff */
[----:B------:R-:W-:Y:S02]  /*9d50*/  F2FP.SATFINITE.E4M3.F32.PACK_AB_MERGE_C R243, R239, R240, RZ ;  /* 0x000000f0eff3723e */ /* 0x000fe400048070ff */
[----:B------:R-:W-:Y:S02]  /*9d60*/  F2FP.SATFINITE.E4M3.F32.PACK_AB_MERGE_C R245, R241, R242, RZ ;  /* 0x000000f2f1f5723e */ /* 0x000fe400048070ff */
[----:B------:R-:W-:Y:S02]  /*9d70*/  F2FP.SATFINITE.E4M3.F32.PACK_AB_MERGE_C R239, R235, R236, RZ ;  /* 0x000000ecebef723e */ /* 0x000fe400048070ff */
[----:B------:R-:W-:-:S02]  /*9d80*/  F2FP.SATFINITE.E4M3.F32.PACK_AB_MERGE_C R241, R237, R238, RZ ;  /* 0x000000eeedf1723e */ /* 0x000fc400048070ff */
[----:B------:R-:W-:Y:S02]  /*9d90*/  F2FP.SATFINITE.E4M3.F32.PACK_AB_MERGE_C R235, R231, R232, RZ ;  /* 0x000000e8e7eb723e */ /* 0x000fe400048070ff */
        /* <DEDUP_REMOVED lines=41> */
[----:B--2---:R-:W-:Y:S02]  /*a030*/  F2FP.SATFINITE.E4M3.F32.PACK_AB_MERGE_C R153, R21, R22, RZ ;  /* 0x000000161599723e */ /* 0x004fe400048070ff */
[----:B---3--:R-:W-:Y:S02]  /*a040*/  F2FP.SATFINITE.E4M3.F32.PACK_AB_MERGE_C R23, R19, R20, RZ ;  /* 0x000000141317723e */ /* 0x008fe400048070ff */
[----:B----4-:R-:W-:Y:S02]  /*a050*/  F2FP.SATFINITE.E4M3.F32.PACK_AB_MERGE_C R21, R17, R18, RZ ;  /* 0x000000121115723e */ /* 0x010fe400048070ff */
[----:B-----5:R-:W-:Y:S02]  /*a060*/  F2FP.SATFINITE.E4M3.F32.PACK_AB_MERGE_C R19, R15, R16, RZ ;  /* 0x000000100f13723e */ /* 0x020fe400048070ff */
[----:B------:R-:W-:Y:S02]  /*a070*/  F2FP.SATFINITE.E4M3.F32.PACK_AB_MERGE_C R17, R13, R14, RZ ;  /* 0x0000000e0d11723e */ /* 0x000fe400048070ff */
[----:B------:R-:W-:-:S02]  /*a080*/  F2FP.SATFINITE.E4M3.F32.PACK_AB_MERGE_C R15, R11, R12, RZ ;  /* 0x0000000c0b0f723e */ /* 0x000fc400048070ff */
[----:B------:R-:W-:Y:S02]  /*a090*/  F2FP.SATFINITE.E4M3.F32.PACK_AB_MERGE_C R13, R9, R10, RZ ;  /* 0x0000000a090d723e */ /* 0x000fe400048070ff */
[----:B------:R-:W-:Y:S02]  /*a0a0*/  F2FP.SATFINITE.E4M3.F32.PACK_AB_MERGE_C R11, R7, R8, RZ ;  /* 0x00000008070b723e */ /* 0x000fe400048070ff */
[----:B------:R-:W-:Y:S02]  /*a0b0*/  F2FP.SATFINITE.E4M3.F32.PACK_AB_MERGE_C R9, R5, R6, RZ ;  /* 0x000000060509723e */ /* 0x000fe400048070ff */
[----:B------:R-:W-:Y:S02]  /*a0c0*/  F2FP.SATFINITE.E4M3.F32.PACK_AB_MERGE_C R7, R3, R4, RZ ;  /* 0x000000040307723e */ /* 0x000fe400048070ff */
[----:B------:R-:W2:Y:S04]  /*a0d0*/  LDL.LU R3, [R1+0x4] ;  /* 0x0000040001037983 */ /* 0x000ea80000300800 */
[----:B------:R-:W3:Y:S01]  /*a0e0*/  LDL.LU R89, [R1+0x8] ;  /* 0x0000080001597983 */ /* 0x000ee20000300800 */
[----:B------:R-:W-:-:S03]  /*a0f0*/  F2FP.SATFINITE.E4M3.F32.PACK_AB_MERGE_C R5, R0, R2, RZ ;  /* 0x000000020005723e */ /* 0x000fc600048070ff */
[----:B------:R-:W3:Y:S04]  /*a100*/  LDL.LU R0, [R1+0xc] ;  /* 0x00000c0001007983 */ /* 0x000ee80000300800 */
[----:B------:R-:W4:Y:S04]  /*a110*/  LDL.LU R90, [R1+0x10] ;  /* 0x00001000015a7983 */ /* 0x000f280000300800 */
[----:B------:R-:W4:Y:S04]  /*a120*/  LDL.LU R2, [R1+0x14] ;  /* 0x0000140001027983 */ /* 0x000f280000300800 */
        /* <DEDUP_REMOVED lines=122> */
[----:B--2---:R-:W-:-:S02]  /*a8d0*/  F2FP.SATFINITE.E4M3.F32.PACK_AB_MERGE_C R3, R3, R88, RZ ;  /* 0x000000580303723e */ /* 0x004fc400048070ff */
[----:B---3--:R-:W-:Y:S01]  /*a8e0*/  F2FP.SATFINITE.E4M3.F32.PACK_AB_MERGE_C R0, R0, R89, RZ ;  /* 0x000000590000723e */ /* 0x008fe200048070ff */
[----:B------:R-:W2:Y:S01]  /*a8f0*/  LDL.LU R88, [R1+0x754] ;  /* 0x0007540001587983 */ /* 0x000ea20000300800 */
[----:B----4-:R-:W-:Y:S02]  /*a900*/  F2FP.SATFINITE.E4M3.F32.PACK_AB_MERGE_C R2, R2, R90, RZ ;  /* 0x0000005a0202723e */ /* 0x010fe400048070ff */
[----:B-----5:R-:W-:Y:S01]  /*a910*/  F2FP.SATFINITE.E4M3.F32.PACK_AB_MERGE_C R4, R4, R91, RZ ;  /* 0x0000005b0404723e */ /* 0x020fe200048070ff */
[----:B------:R-:W2:Y:S01]  /*a920*/  LDL.LU R89, [R1+0x750] ;  /* 0x0007500001597983 */ /* 0x000ea20000300800 */
[----:B------:R-:W-:-:S03]  /*a930*/  F2FP.SATFINITE.E4M3.F32.PACK_AB_MERGE_C R6, R6, R92, RZ ;  /* 0x0000005c0606723e */ /* 0x000fc600048070ff */
[----:B------:R-:W3:Y:S01]  /*a940*/  LDL.LU R90, [R1+0x74c] ;  /* 0x00074c00015a7983 */ /* 0x000ee20000300800 */
[----:B------:R-:W-:-:S03]  /*a950*/  F2FP.SATFINITE.E4M3.F32.PACK_AB_MERGE_C R8, R8, R93, RZ ;  /* 0x0000005d0808723e */ /* 0x000fc600048070ff */
[----:B------:R-:W3:Y:S01]  /*a960*/  LDL.LU R91, [R1+0x748] ;  /* 0x00074800015b7983 */ /* 0x000ee20000300800 */
[----:B------:R-:W-:-:S03]  /*a970*/  F2FP.SATFINITE.E4M3.F32.PACK_AB_MERGE_C R10, R10, R94, RZ ;  /* 0x0000005e0a0a723e */ /* 0x000fc600048070ff */
[----:B------:R-:W4:Y:S01]  /*a980*/  LDL.LU R92, [R1+0x744] ;  /* 0x00074400015c7983 */ /* 0x000f220000300800 */
[----:B------:R-:W-:-:S03]  /*a990*/  F2FP.SATFINITE.E4M3.F32.PACK_AB_MERGE_C R12, R12, R95, RZ ;  /* 0x0000005f0c0c723e */ /* 0x000fc600048070ff */
[----:B------:R-:W4:Y:S01]  /*a9a0*/  LDL.LU R93, [R1+0x740] ;  /* 0x00074000015d7983 */ /* 0x000f220000300800 */
[----:B------:R-:W-:-:S03]  /*a9b0*/  F2FP.SATFINITE.E4M3.F32.PACK_AB_MERGE_C R14, R14, R96, RZ ;  /* 0x000000600e0e723e */ /* 0x000fc600048070ff */
[----:B------:R-:W5:Y:S01]  /*a9c0*/  LDL.LU R94, [R1+0x73c] ;  /* 0x00073c00015e7983 */ /* 0x000f620000300800 */
        /* <DEDUP_REMOVED lines=81> */
[----:B------:R-:W5:Y:S04]  /*aee0*/  LDL.LU R135, [R1+0x698] ;  /* 0x0006980001877983 */ /* 0x000f680000300800 */
[----:B------:R-:W5:Y:S01]  /*aef0*/  LDL.LU R136, [R1+0x694] ;  /* 0x0006940001887983 */ /* 0x000f620000300800 */
[----:B------:R-:W-:-:S03]  /*af00*/  F2FP.SATFINITE.E4M3.F32.PACK_AB_MERGE_C R226, R226, R138, RZ ;  /* 0x0000008ae2e2723e */ /* 0x000fc600048070ff */
[----:B------:R-:W5:Y:S04]  /*af10*/  LDL.LU R137, [R1+0x690] ;  /* 0x0006900001897983 */ /* 0x000f680000300800 */
        /* <DEDUP_REMOVED lines=27> */
[----:B------:R-:W2:Y:S04]  /*b0d0*/  LDL.LU R33, [R1+0x208] ;  /* 0x0002080001217983 */ /* 0x000ea80000300800 */
[----:B------:R-:W3:Y:S04]  /*b0e0*/  LDL.LU R35, [R1+0x400] ;  /* 0x0004000001237983 */ /* 0x000ee80000300800 */
[----:B------:R-:W4:Y:S04]  /*b0f0*/  LDL.LU R37, [R1+0x474] ;  /* 0x0004740001257983 */ /* 0x000f280000300800 */
[----:B------:R-:W5:Y:S04]  /*b100*/  LDL.LU R39, [R1+0x478] ;  /* 0x0004780001277983 */ /* 0x000f680000300800 */
[----:B------:R-:W5:Y:S04]  /*b110*/  LDL.LU R41, [R1+0x47c] ;  /* 0x00047c0001297983 */ /* 0x000f680000300800 */
[----:B------:R-:W5:Y:S04]  /*b120*/  LDL.LU R43, [R1+0x480] ;  /* 0x00048000012b7983 */ /* 0x000f680000300800 */
[----:B------:R-:W5:Y:S04]  /*b130*/  LDL.LU R45, [R1+0x648] ;  /* 0x00064800012d7983 */ /* 0x000f680000300800 */
[----:B------:R-:W5:Y:S01]  /*b140*/  LDL.LU R47, [R1+0x64c] ;  /* 0x00064c00012f7983 */ /* 0x000f620000300800 */
[----:B------:R-:W-:-:S02]  /*b150*/  IMAD.SHL.U32 R25, R57, 0x40, RZ ;  /* 0x0000004039197824 */ /* 0x000fc400078e00ff */
[C---:B------:R-:W-:Y:S01]  /*b160*/  IMAD.SHL.U32 R29, R57.reuse, 0x2, RZ ;  /* 0x00000002391d7824 */ /* 0x040fe200078e00ff */
[----:B------:R-:W-:Y:S01]  /*b170*/  LOP3.LUT R27, R57, 0x1c, RZ, 0xc0, !PT ;  /* 0x0000001c391b7812 */ /* 0x000fe200078ec0ff */
[----:B------:R-:W5:Y:S01]  /*b180*/  LDL.LU R49, [R1+0x200] ;  /* 0x0002000001317983 */ /* 0x000f620000300800 */
[----:B------:R-:W-:Y:S02]  /*b190*/  LOP3.LUT R25, R25, 0x1800, RZ, 0xc0, !PT ;  /* 0x0000180019197812 */ /* 0x000fe400078ec0ff */
[----:B------:R-:W-:Y:S01]  /*b1a0*/  LOP3.LUT R29, R29, 0x6, RZ, 0xc0, !PT ;  /* 0x000000061d1d7812 */ /* 0x000fe200078ec0ff */
[----:B------:R-:W5:Y:S02]  /*b1b0*/  LDL.LU R51, [R1+0x204] ;  /* 0x0002040001337983 */ /* 0x000f640000300800 */
[C---:B------:R-:W-:Y:S02]  /*b1c0*/  IMAD R25, R27.reuse, 0x20, R25 ;  /* 0x000000201b197824 */ /* 0x040fe400078e0219 */
[----:B------:R-:W-:Y:S01]  /*b1d0*/  IMAD R27, R27, 0x4, R29 ;  /* 0x000000041b1b7824 */ /* 0x000fe200078e021d */
[----:B------:R-:W5:Y:S03]  /*b1e0*/  LDL.LU R53, [R1+0x650] ;  /* 0x0006500001357983 */ /* 0x000f660000300800 */
[----:B------:R-:W-:Y:S01]  /*b1f0*/  IMAD.IADD R25, R25, 0x1, R27 ;  /* 0x0000000119197824 */ /* 0x000fe200078e021b */
[----:B------:R-:W5:Y:S04]  /*b200*/  LDL.LU R55, [R1+0x654] ;  /* 0x0006540001377983 */ /* 0x000f680000300800 */
[----:B--2---:R-:W-:Y:S04]  /*b210*/  STS.U16 [R25+UR42+0x2400], R33 ;  /* 0x0024002119007988 */ /* 0x004fe8000800042a */
[----:B---3--:R-:W-:Y:S04]  /*b220*/  STS.U16 [R25+UR42+0x2000], R35 ;  /* 0x0020002319007988 */ /* 0x008fe8000800042a */
[----:B----4-:R-:W-:Y:S04]  /*b230*/  STS.U16 [R25+UR42+0x8408], R37 ;  /* 0x0084082519007988 */ /* 0x010fe8000800042a */
[----:B-----5:R-:W-:Y:S04]  /*b240*/  STS.U16 [R25+UR42+0x8008], R39 ;  /* 0x0080082719007988 */ /* 0x020fe8000800042a */
[----:B------:R-:W-:Y:S04]  /*b250*/  STS.U16 [R25+UR42+0x8400], R41 ;  /* 0x0084002919007988 */ /* 0x000fe8000800042a */
[----:B------:R-:W-:Y:S04]  /*b260*/  STS.U16 [R25+UR42+0x8000], R43 ;  /* 0x0080002b19007988 */ /* 0x000fe8000800042a */
[----:B------:R-:W-:Y:S04]  /*b270*/  STS.U16 [R25+UR42+0x408], R45 ;  /* 0x0004082d19007988 */ /* 0x000fe8000800042a */
[----:B------:R1:W-:Y:S04]  /*b280*/  STS.U16 [R25+UR42+0x8], R47 ;  /* 0x0000082f19007988 */ /* 0x0003e8000800042a */
[----:B-1----:R-:W2:Y:S04]  /*b290*/  LDL.LU R47, [R1+0x644] ;  /* 0x00064400012f7983 */ /* 0x002ea80000300800 */
[----:B------:R-:W3:Y:S04]  /*b2a0*/  LDL.LU R45, [R1+0x640] ;  /* 0x00064000012d7983 */ /* 0x000ee80000300800 */
[----:B------:R-:W4:Y:S04]  /*b2b0*/  LDL.LU R43, [R1+0x63c] ;  /* 0x00063c00012b7983 */ /* 0x000f280000300800 */
[----:B------:R-:W5:Y:S04]  /*b2c0*/  LDL.LU R41, [R1+0x638] ;  /* 0x0006380001297983 */ /* 0x000f680000300800 */
[----:B------:R-:W5:Y:S04]  /*b2d0*/  LDL.LU R39, [R1+0x470] ;  /* 0x0004700001277983 */ /* 0x000f680000300800 */
[----:B------:R-:W5:Y:S04]  /*b2e0*/  LDL.LU R37, [R1+0x46c] ;  /* 0x00046c0001257983 */ /* 0x000f680000300800 */
[----:B------:R-:W5:Y:S04]  /*b2f0*/  LDL.LU R35, [R1+0x468] ;  /* 0x0004680001237983 */ /* 0x000f680000300800 */
[----:B------:R-:W5:Y:S01]  /*b300*/  LDL.LU R33, [R1+0x464] ;  /* 0x0004640001217983 */ /* 0x000f620000300800 */
[----:B------:R-:W-:-:S02]  /*b310*/  F2FP.SATFINITE.E4M3.F32.PACK_AB_MERGE_C R30, R31, R30, RZ ;  /* 0x0000001e1f1e723e */ /* 0x000fc400048070ff */
[----:B------:R-:W-:Y:S01]  /*b320*/  F2FP.SATFINITE.E4M3.F32.PACK_AB_MERGE_C R88, R89, R88, RZ ;  /* 0x000000585958723e */ /* 0x000fe200048070ff */
[----:B------:R1:W-:Y:S01]  /*b330*/  STS.U16 [R25+UR42+0x4000], R3 ;  /* 0x0040000319007988 */ /* 0x0003e2000800042a */
[----:B------:R-:W-:Y:S02]  /*b340*/  F2FP.SATFINITE.E4M3.F32.PACK_AB_MERGE_C R90, R91, R90, RZ ;  /* 0x0000005a5b5a723e */ /* 0x000fe400048070ff */
[----:B------:R-:W-:Y:S02]  /*b350*/  F2FP.SATFINITE.E4M3.F32.PACK_AB_MERGE_C R92, R93, R92, RZ ;  /* 0x0000005c5d5c723e */ /* 0x000fe400048070ff */
[----:B------:R-:W-:Y:S01]  /*b360*/  F2FP.SATFINITE.E4M3.F32.PACK_AB_MERGE_C R94, R95, R94, RZ ;  /* 0x0000005e5f5e723e */ /* 0x000fe200048070ff */
[----:B------:R-:W-:Y:S01]  /*b370*/  STS.U16 [R25+UR42], R55 ;  /* 0x0000003719007988 */ /* 0x000fe2000800042a */
[----:B-1----:R-:W-:-:S03]  /*b380*/  LOP3.LUT R3, R25, 0x10, RZ, 0x3c, !PT ;  /* 0x0000001019037812 */ /* 0x002fc600078e3cff */
[----:B------:R-:W-:Y:S04]  /*b390*/  STS.U16 [R25+UR42+0x400], R53 ;  /* 0x0004003519007988 */ /* 0x000fe8000800042a */
        /* <DEDUP_REMOVED lines=21> */
[----:B--2---:R1:W-:Y:S04]  /*b4f0*/  STS.U16 [R3+UR42], R47 ;  /* 0x0000002f03007988 */ /* 0x0043e8000800042a */
[----:B---3--:R2:W-:Y:S04]  /*b500*/  STS.U16 [R3+UR42+0x400], R45 ;  /* 0x0004002d03007988 */ /* 0x0085e8000800042a */
[----:B----4-:R3:W-:Y:S04]  /*b510*/  STS.U16 [R3+UR42+0x8], R43 ;  /* 0x0000082b03007988 */ /* 0x0107e8000800042a */
[----:B-1----:R-:W4:Y:S04]  /*b520*/  LDL.LU R47, [R1+0x634] ;  /* 0x00063400012f7983 */ /* 0x002f280000300800 */
[----:B--2---:R-:W2:Y:S04]  /*b530*/  LDL.LU R45, [R1+0x630] ;  /* 0x00063000012d7983 */ /* 0x004ea80000300800 */
[----:B-----5:R1:W-:Y:S04]  /*b540*/  STS.U16 [R3+UR42+0x408], R41 ;  /* 0x0004082903007988 */ /* 0x0203e8000800042a */
[----:B---3--:R-:W3:Y:S04]  /*b550*/  LDL.LU R43, [R1+0x62c] ;  /* 0x00062c00012b7983 */ /* 0x008ee80000300800 */
[----:B------:R5:W-:Y:S04]  /*b560*/  STS.U16 [R3+UR42+0x8000], R39 ;  /* 0x0080002703007988 */ /* 0x000be8000800042a */
[----:B-1----:R-:W3:Y:S04]  /*b570*/  LDL.LU R41, [R1+0x628] ;  /* 0x0006280001297983 */ /* 0x002ee80000300800 */
[----:B------:R1:W-:Y:S04]  /*b580*/  STS.U16 [R3+UR42+0x8400], R37 ;  /* 0x0084002503007988 */ /* 0x0003e8000800042a */
[----:B-----5:R-:W5:Y:S04]  /*b590*/  LDL.LU R39, [R1+0x460] ;  /* 0x0004600001277983 */ /* 0x020f680000300800 */
[----:B------:R1:W-:Y:S04]  /*b5a0*/  STS.U16 [R3+UR42+0x8008], R35 ;  /* 0x0080082303007988 */ /* 0x0003e8000800042a */
[----:B-1----:R-:W5:Y:S04]  /*b5b0*/  LDL.LU R37, [R1+0x45c] ;  /* 0x00045c0001257983 */ /* 0x002f680000300800 */
[----:B------:R1:W-:Y:S04]  /*b5c0*/  STS.U16 [R3+UR42+0x8408], R33 ;  /* 0x0084082103007988 */ /* 0x0003e8000800042a */
[----:B------:R-:W5:Y:S04]  /*b5d0*/  LDL.LU R35, [R1+0x458] ;  /* 0x0004580001237983 */ /* 0x000f680000300800 */
[----:B-1----:R-:W5:Y:S01]  /*b5e0*/  LDL.LU R33, [R1+0x454] ;  /* 0x0004540001217983 */ /* 0x002f620000300800 */
[----:B------:R-:W-:-:S02]  /*b5f0*/  F2FP.SATFINITE.E4M3.F32.PACK_AB_MERGE_C R96, R97, R96, RZ ;  /* 0x000000606160723e */ /* 0x000fc400048070ff */
[----:B------:R-:W-:Y:S02]  /*b600*/  F2FP.SATFINITE.E4M3.F32.PACK_AB_MERGE_C R98, R99, R98, RZ ;  /* 0x000000626362723e */ /* 0x000fe400048070ff */
[----:B------:R-:W-:Y:S02]  /*b610*/  F2FP.SATFINITE.E4M3.F32.PACK_AB_MERGE_C R100, R101, R100, RZ ;  /* 0x000000646564723e */ /* 0x000fe400048070ff */
[----:B------:R-:W-:Y:S02]  /*b620*/  F2FP.SATFINITE.E4M3.F32.PACK_AB_MERGE_C R102, R103, R102, RZ ;  /* 0x000000666766723e */ /* 0x000fe400048070ff */
[----:B------:R-:W-:Y:S01]  /*b630*/  LOP3.LUT R27, R25, 0x20, RZ, 0x3c, !PT ;  /* 0x00000020191b7812 */ /* 0x000fe200078e3cff */
        /* <DEDUP_REMOVED lines=24> */
[----:B----4-:R1:W-:Y:S04]  /*b7c0*/  STS.U16 [R27+UR42], R47 ;  /* 0x0000002f1b007988 */ /* 0x0103e8000800042a */
[----:B--2---:R2:W-:Y:S04]  /*b7d0*/  STS.U16 [R27+UR42+0x400], R45 ;  /* 0x0004002d1b007988 */ /* 0x0045e8000800042a */
[----:B-1----:R-:W4:Y:S04]  /*b7e0*/  LDL.LU R47, [R1+0x624] ;  /* 0x00062400012f7983 */ /* 0x002f280000300800 */
[----:B---3--:R1:W-:Y:S04]  /*b7f0*/  STS.U16 [R27+UR42+0x8], R43 ;  /* 0x0000082b1b007988 */ /* 0x0083e8000800042a */
[----:B--2---:R-:W2:Y:S04]  /*b800*/  LDL.LU R45, [R1+0x620] ;  /* 0x00062000012d7983 */ /* 0x004ea80000300800 */
[----:B------:R3:W-:Y:S04]  /*b810*/  STS.U16 [R27+UR42+0x408], R41 ;  /* 0x000408291b007988 */ /* 0x0007e8000800042a */
[----:B-1----:R-:W2:Y:S04]  /*b820*/  LDL.LU R43, [R1+0x61c] ;  /* 0x00061c00012b7983 */ /* 0x002ea80000300800 */
        /* <DEDUP_REMOVED lines=8> */
[----:B------:R-:W5:Y:S01]  /*b8b0*/  LDL.LU R33, [R1+0x444] ;  /* 0x0004440001217983 */ /* 0x000f620000300800 */
        /* <DEDUP_REMOVED lines=32> */
[----:B------:R1:W-:Y:S04]  /*bac0*/  STS.U16 [R3+UR42+0x8], R43 ;  /* 0x0000082b03007988 */ /* 0x0003e8000800042a */
[----:B--2---:R-:W2:Y:S04]  /*bad0*/  LDL.LU R45, [R1+0x610] ;  /* 0x00061000012d7983 */ /* 0x004ea80000300800 */
[----:B---3--:R3:W-:Y:S04]  /*bae0*/  STS.U16 [R3+UR42+0x408], R41 ;  /* 0x0004082903007988 */ /* 0x0087e8000800042a */
[----:B-1----:R-:W2:Y:S04]  /*baf0*/  LDL.LU R43, [R1+0x60c] ;  /* 0x00060c00012b7983 */ /* 0x002ea80000300800 */
[----:B------:R1:W-:Y:S04]  /*bb00*/  STS.U16 [R3+UR42+0x8000], R39 ;  /* 0x0080002703007988 */ /* 0x0003e8000800042a */
[----:B---3--:R-:W3:Y:S04]  /*bb10*/  LDL.LU R41, [R1+0x608] ;  /* 0x0006080001297983 */ /* 0x008ee80000300800 */
[----:B-----5:R5:W-:Y:S04]  /*bb20*/  STS.U16 [R3+UR42+0x8400], R37 ;  /* 0x0084002503007988 */ /* 0x020be8000800042a */
        /* <DEDUP_REMOVED lines=55> */
[----:B------:R-:W-:Y:S02]  /*bea0*/  F2FP.SATFINITE.E4M3.F32.PACK_AB_MERGE_C R122, R123, R122, RZ ;  /* 0x0000007a7b7a723e */ /* 0x000fe400048070ff */
[----:B------:R-:W-:Y:S02]  /*beb0*/  F2FP.SATFINITE.E4M3.F32.PACK_AB_MERGE_C R124, R125, R124, RZ ;  /* 0x0000007c7d7c723e */ /* 0x000fe400048070ff */
[----:B------:R-:W-:-:S02]  /*bec0*/  F2FP.SATFINITE.E4M3.F32.PACK_AB_MERGE_C R126, R127, R126, RZ ;  /* 0x0000007e7f7e723e */ /* 0x000fc400048070ff */
        /* <DEDUP_REMOVED lines=42> */
[----:B------:R-:W-:Y:S01]  /*c170*/  F2FP.SATFINITE.E4M3.F32.PACK_AB_MERGE_C R66, R67, R66, RZ ;  /* 0x000000424342723e */ /* 0x000fe200048070ff */
[----:B------:R1:W-:Y:S01]  /*c180*/  STS.U16 [R3+UR42+0xa408], R21 ;  /* 0x00a4081503007988 */ /* 0x0003e2000800042a */
[----:B------:R-:W-:Y:S02]  /*c190*/  F2FP.SATFINITE.E4M3.F32.PACK_AB_MERGE_C R68, R69, R68, RZ ;  /* 0x000000444544723e */ /* 0x000fe400048070ff */
[----:B------:R-:W-:Y:S02]  /*c1a0*/  F2FP.SATFINITE.E4M3.F32.PACK_AB_MERGE_C R70, R71, R70, RZ ;  /* 0x000000464746723e */ /* 0x000fe400048070ff */
[----:B------:R-:W-:Y:S02]  /*c1b0*/  F2FP.SATFINITE.E4M3.F32.PACK_AB_MERGE_C R128, R129, R128, RZ ;  /* 0x000000808180723e */ /* 0x000fe400048070ff */
[----:B------:R-:W-:Y:S02]  /*c1c0*/  F2FP.SATFINITE.E4M3.F32.PACK_AB_MERGE_C R130, R131, R130, RZ ;  /* 0x000000828382723e */ /* 0x000fe400048070ff */
[----:B------:R-:W-:-:S02]  /*c1d0*/  F2FP.SATFINITE.E4M3.F32.PACK_AB_MERGE_C R132, R133, R132, RZ ;  /* 0x000000848584723e */ /* 0x000fc400048070ff */
[----:B------:R-:W-:Y:S02]  /*c1e0*/  F2FP.SATFINITE.E4M3.F32.PACK_AB_MERGE_C R134, R135, R134, RZ ;  /* 0x000000868786723e */ /* 0x000fe400048070ff */
[----:B-1----:R-:W-:Y:S01]  /*c1f0*/  LOP3.LUT R21, R25, 0x60, RZ, 0x3c, !PT ;  /* 0x0000006019157812 */ /* 0x002fe200078e3cff */
        /* <DEDUP_REMOVED lines=103> */
[----:B------:R-:W-:Y:S01]  /*c870*/  STS.U16 [R25+UR42+0xe408], R150 ;  /* 0x00e4089619007988 */ /* 0x000fe2000800042a */
[----:B------:R-:W-:-:S03]  /*c880*/  SHF.R.U32.HI R31, RZ, 0x5, R57 ;  /* 0x00000005ff1f7819 */ /* 0x000fc60000011639 */
[----:B----4-:R-:W-:Y:S04]  /*c890*/  STS.U16 [R25+UR42], R47 ;  /* 0x0000002f19007988 */ /* 0x010fe8000800042a */
[----:B--2---:R-:W-:Y:S04]  /*c8a0*/  STS.U16 [R25+UR42+0x400], R45 ;  /* 0x0004002d19007988 */ /* 0x004fe8000800042a */
[----:B------:R-:W-:Y:S04]  /*c8b0*/  STS.U16 [R25+UR42+0x8], R43 ;  /* 0x0000082b19007988 */ /* 0x000fe8000800042a */
[----:B---3--:R-:W-:Y:S04]  /*c8c0*/  STS.U16 [R25+UR42+0x408], R41 ;  /* 0x0004082919007988 */ /* 0x008fe8000800042a */
[----:B------:R-:W-:Y:S04]  /*c8d0*/  STS.U16 [R25+UR42+0x8000], R39 ;  /* 0x0080002719007988 */ /* 0x000fe8000800042a */
[----:B-----5:R-:W-:Y:S04]  /*c8e0*/  STS.U16 [R25+UR42+0x8400], R37 ;  /* 0x0084002519007988 */ /* 0x020fe8000800042a */
[----:B------:R-:W-:Y:S04]  /*c8f0*/  STS.U16 [R25+UR42+0x8008], R35 ;  /* 0x0080082319007988 */ /* 0x000fe8000800042a */
[----:B------:R-:W-:Y:S01]  /*c900*/  STS.U16 [R25+UR42+0x8408], R33 ;  /* 0x0084082119007988 */ /* 0x000fe2000800042a */
[----:B------:R1:W-:Y:S06]  /*c910*/  MEMBAR.ALL.CTA ;  /* 0x0000000000007992 */ /* 0x0003ec0000008000 */
[----:B-1----:R-:W1:Y:S01]  /*c920*/  FENCE.VIEW.ASYNC.S ;  /* 0x00000000000073c6 */ /* 0x002e620000000000 */
[----:B------:R-:W-:Y:S01]  /*c930*/  R2UR UR12, R31 ;  /* 0x000000001f0c72ca */ /* 0x000fe200000e0000 */
[----:B-1----:R-:W-:Y:S01]  /*c940*/  BAR.SYNC.DEFER_BLOCKING 0x0 ;  /* 0x0000000000007b1d */ /* 0x002fe20000010000 */
[----:B------:R-:W-:-:S02]  /*c950*/  ELECT P0, URZ, PT ;  /* 0x00000000003f782f */ /* 0x000fc40003800000 */
[----:B------:R-:W-:-:S04]  /*c960*/  LOP3.LUT R57, R57, 0x7f, RZ, 0xc0, !PT ;  /* 0x0000007f39397812 */ /* 0x000fc800078ec0ff */
[----:B------:R-:W-:-:S05]  /*c970*/  ISETP.LT.U32.AND P0, PT, R57, 0x40, P0 ;  /* 0x000000403900780c */ /* 0x000fca0000701070 */
[----:B------:R-:W-:-:S04]  /*c980*/  ULOP3.LUT UR12, UR12, 0x1, URZ, 0xc0, !UPT ;  /* 0x000000010c0c7892 */ /* 0x000fc8000f8ec03f */
[----:B------:R-:W-:Y:S02]  /*c990*/  ULEA UR17, UR12, UR15, 0x7 ;  /* 0x0000000f0c117291 */ /* 0x000fe4000f8e383f */
[----:B------:R-:W-:Y:S02]  /*c9a0*/  ULEA UR16, UR12, UR42, 0xf ;  /* 0x0000002a0c107291 */ /* 0x000fe4000f8e783f */
[----:B------:R-:W-:Y:S01]  /*c9b0*/  VOTEU.ANY UP0, P0 ;  /* 0x00000000003f7886 */ /* 0x000fe20000000100 */
[----:B------:R-:W-:Y:S01]  /*c9c0*/  VOTEU.ANY UP1, P0 ;  /* 0x00000000003f7886 */ /* 0x000fe20000020100 */
[----:B------:R-:W-:-:S03]  /*c9d0*/  UMOV UR18, UR19 ;  /* 0x0000001300127c82 */ /* 0x000fc60008000000 */
[----:B------:R-:W-:Y:S01]  /*c9e0*/  @UP0 UMOV UR12, UR10 ;  /* 0x0000000a000c0c82 */ /* 0x000fe20008000000 */
[----:B------:R-:W-:Y:S02]  /*c9f0*/  @UP0 UMOV UR13, UR11 ;  /* 0x0000000b000d0c82 */ /* 0x000fe40008000000 */
[----:B------:R1:W-:Y:S01]  /*ca00*/  @UP1 UTMASTG.2D [UR16], [UR12] ;  /* 0x000000100c0013b5 */ /* 0x0003e20008008000 */
[----:B------:R0:W-:Y:S01]  /*ca10*/  UTMACMDFLUSH ;  /* 0x00000000000079b7 */ /* 0x0001e20000000000 */
[----:B------:R-:W-:-:S04]  /*ca20*/  DEPBAR.LE SB0, 0x0 ;  /* 0x000080000000791a */ /* 0x000fc80000000000 */
[----:B------:R-:W-:Y:S06]  /*ca30*/  BAR.SYNC.DEFER_BLOCKING 0x0 ;  /* 0x0000000000007b1d */ /* 0x000fec0000010000 */
[----:B-1----:R-:W-:Y:S05]  /*ca40*/  EXIT ;  /* 0x000000000000794d */ /* 0x002fea0003800000 */
.L_x_49:
[----:B------:R-:W1:Y:S02]  /*ca50*/  SYNCS.PHASECHK.TRANS64.TRYWAIT P0, [UR24+0x20000], R0 ;  /* 0x02000000ff0075a7 */ /* 0x000e640008000158 */
[----:B-1----:R-:W-:Y:S05]  /*ca60*/  @!P0 BRA `(.L_x_49) ;  /* 0xfffffffc00f88947 */ /* 0x002fea000383ffff */
[----:B------:R-:W-:Y:S05]  /*ca70*/  BRA `(.L_x_51) ;  /* 0xffffff8000c07947 */ /* 0x000fea000383ffff */
.L_x_52:
[----:B------:R-:W-:-:S00]  /*ca80*/  BRA `(.L_x_52) ;  /* 0xfffffffc00fc7947 */ /* 0x000fc0000383ffff */
[----:B------:R-:W-:-:S00]  /*ca90*/  NOP ;  /* 0x0000000000007918 */ /* 0x000fc00000000000 */
        /* <DEDUP_REMOVED lines=14> */
.L_x_53:


//--------------------- .nv.shared.gluon_wgmma    --------------------------
	.section	.nv.shared.gluon_wgmma,"aw",@nobits
	.sectionflags	@""
	.align	16
	.zero		1024


//--------------------- .nv.shared.reserved.0     --------------------------
	.section	.nv.shared.reserved.0,"aw",@nobits
	.weak		__nv_reservedSMEM_offset_0_alias
	.size		__nv_reservedSMEM_offset_0_alias, 0, 0
	.other		__nv_reservedSMEM_offset_0_alias,@"STO_CUDA_RESERVED_SHARED STV_DEFAULT"
__nv_reservedSMEM_offset_0_alias:
	.zero		0


//--------------------- .nv.constant0.gluon_wgmma --------------------------
	.section	.nv.constant0.gluon_wgmma,"a",@progbits
	.sectionflags	@""
	.align	4
.nv.constant0.gluon_wgmma:
	.zero		608


//--------------------- SYMBOLS --------------------------

	.type		.nv.reservedSmem.offset0,@object
	.size		.nv.reservedSmem.offset0,0x4
